//
// Generated by NVIDIA NVVM Compiler
//
// Compiler Build ID: CL-36424714
// Cuda compilation tools, release 13.0, V13.0.88
// Based on NVVM 20.0.0
//

.version 9.0
.target sm_100
.address_size 64

	// .globl	_Z7pairHMMiPcP7NUM_ADDPfS2_S2_S2_
// _ZZ7pairHMMiPcP7NUM_ADDPfS2_S2_S2_E21read_haplotype_number has been demoted
// _ZZ7pairHMMiPcP7NUM_ADDPfS2_S2_S2_E15read_base_array has been demoted
// _ZZ7pairHMMiPcP7NUM_ADDPfS2_S2_S2_E15parameter_array has been demoted
// _ZZ7pairHMMiPcP7NUM_ADDPfS2_S2_S2_E20haplotype_base_array has been demoted
// _ZZ7pairHMMiPcP7NUM_ADDPfS2_S2_S2_E3MGG has been demoted
// _ZZ7pairHMMiPcP7NUM_ADDPfS2_S2_S2_E3IGG has been demoted
// _ZZ7pairHMMiPcP7NUM_ADDPfS2_S2_S2_E3DGG has been demoted
// _ZZ7pairHMMiPcP7NUM_ADDPfS2_S2_S2_E5round has been demoted
// _ZZ7pairHMMiPcP7NUM_ADDPfS2_S2_S2_E4skip has been demoted
// _ZZ7pairHMMiPcP7NUM_ADDPfS2_S2_S2_E22haplotype_base_in_char has been demoted
// _ZZ7pairHMMiPcP7NUM_ADDPfS2_S2_S2_E2MM has been demoted
// _ZZ7pairHMMiPcP7NUM_ADDPfS2_S2_S2_E2DD has been demoted
// _ZZ7pairHMMiPcP7NUM_ADDPfS2_S2_S2_E2II has been demoted

.visible .entry _Z7pairHMMiPcP7NUM_ADDPfS2_S2_S2_(
	.param .u32 _Z7pairHMMiPcP7NUM_ADDPfS2_S2_S2__param_0,
	.param .u64 .ptr .align 1 _Z7pairHMMiPcP7NUM_ADDPfS2_S2_S2__param_1,
	.param .u64 .ptr .align 1 _Z7pairHMMiPcP7NUM_ADDPfS2_S2_S2__param_2,
	.param .u64 .ptr .align 1 _Z7pairHMMiPcP7NUM_ADDPfS2_S2_S2__param_3,
	.param .u64 .ptr .align 1 _Z7pairHMMiPcP7NUM_ADDPfS2_S2_S2__param_4,
	.param .u64 .ptr .align 1 _Z7pairHMMiPcP7NUM_ADDPfS2_S2_S2__param_5,
	.param .u64 .ptr .align 1 _Z7pairHMMiPcP7NUM_ADDPfS2_S2_S2__param_6
)
{
	.reg .pred 	%p<39>;
	.reg .b16 	%rs<22>;
	.reg .b32 	%r<177>;
	.reg .b32 	%f<107>;
	.reg .b64 	%rd<64>;
	.reg .b64 	%fd<4>;
	// demoted variable
	.shared .align 4 .b8 _ZZ7pairHMMiPcP7NUM_ADDPfS2_S2_S2_E21read_haplotype_number[4];
	// demoted variable
	.shared .align 8 .u64 _ZZ7pairHMMiPcP7NUM_ADDPfS2_S2_S2_E15read_base_array;
	// demoted variable
	.shared .align 8 .u64 _ZZ7pairHMMiPcP7NUM_ADDPfS2_S2_S2_E15parameter_array;
	// demoted variable
	.shared .align 8 .u64 _ZZ7pairHMMiPcP7NUM_ADDPfS2_S2_S2_E20haplotype_base_array;
	// demoted variable
	.shared .align 8 .u64 _ZZ7pairHMMiPcP7NUM_ADDPfS2_S2_S2_E3MGG;
	// demoted variable
	.shared .align 8 .u64 _ZZ7pairHMMiPcP7NUM_ADDPfS2_S2_S2_E3IGG;
	// demoted variable
	.shared .align 8 .u64 _ZZ7pairHMMiPcP7NUM_ADDPfS2_S2_S2_E3DGG;
	// demoted variable
	.shared .align 4 .u32 _ZZ7pairHMMiPcP7NUM_ADDPfS2_S2_S2_E5round;
	// demoted variable
	.shared .align 4 .u32 _ZZ7pairHMMiPcP7NUM_ADDPfS2_S2_S2_E4skip;
	// demoted variable
	.shared .align 1 .b8 _ZZ7pairHMMiPcP7NUM_ADDPfS2_S2_S2_E22haplotype_base_in_char[500];
	// demoted variable
	.shared .align 4 .b8 _ZZ7pairHMMiPcP7NUM_ADDPfS2_S2_S2_E2MM[520];
	// demoted variable
	.shared .align 4 .b8 _ZZ7pairHMMiPcP7NUM_ADDPfS2_S2_S2_E2DD[520];
	// demoted variable
	.shared .align 4 .b8 _ZZ7pairHMMiPcP7NUM_ADDPfS2_S2_S2_E2II[520];
	ld.param.u32 	%r60, [_Z7pairHMMiPcP7NUM_ADDPfS2_S2_S2__param_0];
	ld.param.u64 	%rd4, [_Z7pairHMMiPcP7NUM_ADDPfS2_S2_S2__param_1];
	ld.param.u64 	%rd5, [_Z7pairHMMiPcP7NUM_ADDPfS2_S2_S2__param_2];
	ld.param.u64 	%rd6, [_Z7pairHMMiPcP7NUM_ADDPfS2_S2_S2__param_3];
	ld.param.u64 	%rd7, [_Z7pairHMMiPcP7NUM_ADDPfS2_S2_S2__param_4];
	ld.param.u64 	%rd8, [_Z7pairHMMiPcP7NUM_ADDPfS2_S2_S2__param_5];
	ld.param.u64 	%rd9, [_Z7pairHMMiPcP7NUM_ADDPfS2_S2_S2__param_6];
	mov.u32 	%r159, %ctaid.x;
	mov.u32 	%r2, %tid.x;
	setp.ne.s32 	%p2, %r2, 0;
	@%p2 bra 	$L__BB0_2;
	mul.lo.s32 	%r61, %r159, 500;
	mul.wide.u32 	%rd10, %r61, 4;
	add.s64 	%rd11, %rd7, %rd10;
	st.shared.u64 	[_ZZ7pairHMMiPcP7NUM_ADDPfS2_S2_S2_E3MGG], %rd11;
	add.s64 	%rd12, %rd9, %rd10;
	st.shared.u64 	[_ZZ7pairHMMiPcP7NUM_ADDPfS2_S2_S2_E3DGG], %rd12;
	add.s64 	%rd13, %rd8, %rd10;
	st.shared.u64 	[_ZZ7pairHMMiPcP7NUM_ADDPfS2_S2_S2_E3IGG], %rd13;
$L__BB0_2:
	setp.ge.s32 	%p3, %r159, %r60;
	@%p3 bra 	$L__BB0_47;
	mov.u32 	%r3, %ntid.x;
	add.s32 	%r4, %r3, -1;
	shl.b32 	%r63, %r2, 2;
	mov.u32 	%r64, _ZZ7pairHMMiPcP7NUM_ADDPfS2_S2_S2_E2DD;
	add.s32 	%r5, %r64, %r63;
	mov.u32 	%r65, _ZZ7pairHMMiPcP7NUM_ADDPfS2_S2_S2_E2II;
	add.s32 	%r6, %r65, %r63;
	mov.u32 	%r66, _ZZ7pairHMMiPcP7NUM_ADDPfS2_S2_S2_E2MM;
	add.s32 	%r7, %r66, %r63;
	mov.u32 	%r8, %nctaid.x;
	add.s32 	%r9, %r2, %r3;
	mov.u32 	%r67, _ZZ7pairHMMiPcP7NUM_ADDPfS2_S2_S2_E22haplotype_base_in_char;
	add.s32 	%r10, %r67, %r63;
	shl.b32 	%r11, %r3, 4;
	mul.lo.s32 	%r68, %r3, 12;
	or.b32  	%r12, %r68, 1;
	shl.b32 	%r69, %r9, 2;
	add.s32 	%r70, %r69, %r67;
	add.s32 	%r13, %r70, 1;
	shl.b32 	%r71, %r3, 1;
	add.s32 	%r14, %r2, %r71;
	shl.b32 	%r72, %r3, 3;
	or.b32  	%r15, %r72, 3;
	cvta.to.global.u64 	%rd1, %rd5;
	cvta.to.global.u64 	%rd2, %rd6;
$L__BB0_4:
	setp.ne.s32 	%p4, %r2, 0;
	@%p4 bra 	$L__BB0_6;
	mul.wide.s32 	%rd14, %r159, 8;
	add.s64 	%rd15, %rd1, %rd14;
	ld.global.u32 	%r73, [%rd15];
	st.shared.u32 	[_ZZ7pairHMMiPcP7NUM_ADDPfS2_S2_S2_E21read_haplotype_number], %r73;
	ld.global.s32 	%rd16, [%rd15+4];
	add.s64 	%rd17, %rd4, %rd16;
	st.shared.u64 	[_ZZ7pairHMMiPcP7NUM_ADDPfS2_S2_S2_E15read_base_array], %rd17;
	cvt.s32.s16 	%r74, %r73;
	add.s32 	%r75, %r74, 127;
	shr.u32 	%r76, %r75, 25;
	add.s32 	%r77, %r75, %r76;
	and.b32  	%r78, %r77, -128;
	cvt.s64.s32 	%rd18, %r78;
	add.s64 	%rd19, %rd17, %rd18;
	st.shared.u64 	[_ZZ7pairHMMiPcP7NUM_ADDPfS2_S2_S2_E15parameter_array], %rd19;
	add.s32 	%r79, %r74, 31;
	and.b32  	%r80, %r79, -32;
	st.shared.u32 	[_ZZ7pairHMMiPcP7NUM_ADDPfS2_S2_S2_E4skip], %r80;
	shl.b32 	%r81, %r79, 2;
	and.b32  	%r82, %r81, -128;
	mul.wide.s32 	%rd20, %r82, 4;
	add.s64 	%rd21, %rd19, %rd20;
	st.shared.u64 	[_ZZ7pairHMMiPcP7NUM_ADDPfS2_S2_S2_E20haplotype_base_array], %rd21;
	add.s32 	%r83, %r4, %r74;
	div.u32 	%r84, %r83, %r3;
	st.shared.u32 	[_ZZ7pairHMMiPcP7NUM_ADDPfS2_S2_S2_E5round], %r84;
$L__BB0_6:
	bar.sync 	0;
	ld.shared.s16 	%r85, [_ZZ7pairHMMiPcP7NUM_ADDPfS2_S2_S2_E21read_haplotype_number+2];
	add.s32 	%r86, %r85, 3;
	shr.u32 	%r87, %r86, 30;
	add.s32 	%r88, %r86, %r87;
	shr.s32 	%r18, %r88, 2;
	add.s32 	%r89, %r4, %r18;
	div.u32 	%r19, %r89, %r3;
	setp.lt.s32 	%p5, %r19, 1;
	@%p5 bra 	$L__BB0_27;
	ld.shared.u64 	%rd3, [_ZZ7pairHMMiPcP7NUM_ADDPfS2_S2_S2_E20haplotype_base_array];
	and.b32  	%r20, %r19, 3;
	setp.lt.u32 	%p6, %r19, 4;
	mov.b32 	%r168, 0;
	@%p6 bra 	$L__BB0_18;
	mad.lo.s32 	%r161, %r3, 3, %r2;
	and.b32  	%r168, %r19, 2147483644;
	neg.s32 	%r167, %r168;
	mov.u32 	%r162, %r14;
	mov.u32 	%r163, %r13;
	mov.u32 	%r164, %r2;
	mov.u32 	%r165, %r10;
	mov.u32 	%r166, %r9;
$L__BB0_9:
	setp.ge.s32 	%p7, %r164, %r18;
	@%p7 bra 	$L__BB0_11;
	mul.wide.s32 	%rd22, %r164, 4;
	add.s64 	%rd23, %rd3, %rd22;
	ld.u32 	%r91, [%rd23];
	bfe.u32 	%r92, %r91, 0, 8;
	bfe.u32 	%r93, %r91, 8, 8;
	bfe.u32 	%r94, %r91, 16, 8;
	bfe.u32 	%r95, %r91, 24, 8;
	st.shared.u8 	[%r165], %r92;
	st.shared.u8 	[%r165+1], %r93;
	st.shared.u8 	[%r165+2], %r94;
	st.shared.u8 	[%r165+3], %r95;
$L__BB0_11:
	setp.ge.s32 	%p8, %r166, %r18;
	@%p8 bra 	$L__BB0_13;
	mul.wide.s32 	%rd24, %r166, 4;
	add.s64 	%rd25, %rd3, %rd24;
	ld.u32 	%r96, [%rd25];
	bfe.u32 	%r97, %r96, 0, 8;
	bfe.u32 	%r98, %r96, 8, 8;
	bfe.u32 	%r99, %r96, 16, 8;
	bfe.u32 	%r100, %r96, 24, 8;
	st.shared.u8 	[%r163+-1], %r97;
	st.shared.u8 	[%r163], %r98;
	st.shared.u8 	[%r163+1], %r99;
	st.shared.u8 	[%r163+2], %r100;
$L__BB0_13:
	setp.ge.s32 	%p9, %r162, %r18;
	@%p9 bra 	$L__BB0_15;
	mul.wide.s32 	%rd26, %r162, 4;
	add.s64 	%rd27, %rd3, %rd26;
	ld.u32 	%r101, [%rd27];
	bfe.u32 	%r102, %r101, 0, 8;
	bfe.u32 	%r103, %r101, 8, 8;
	bfe.u32 	%r104, %r101, 16, 8;
	bfe.u32 	%r105, %r101, 24, 8;
	add.s32 	%r106, %r165, %r15;
	st.shared.u8 	[%r106+-3], %r102;
	st.shared.u8 	[%r106+-2], %r103;
	st.shared.u8 	[%r106+-1], %r104;
	st.shared.u8 	[%r106], %r105;
$L__BB0_15:
	setp.ge.s32 	%p10, %r161, %r18;
	@%p10 bra 	$L__BB0_17;
	mul.wide.s32 	%rd28, %r161, 4;
	add.s64 	%rd29, %rd3, %rd28;
	ld.u32 	%r107, [%rd29];
	bfe.u32 	%r108, %r107, 0, 8;
	bfe.u32 	%r109, %r107, 8, 8;
	bfe.u32 	%r110, %r107, 16, 8;
	bfe.u32 	%r111, %r107, 24, 8;
	add.s32 	%r112, %r165, %r12;
	st.shared.u8 	[%r112+-1], %r108;
	st.shared.u8 	[%r112], %r109;
	st.shared.u8 	[%r112+1], %r110;
	st.shared.u8 	[%r112+2], %r111;
$L__BB0_17:
	add.s32 	%r167, %r167, 4;
	shl.b32 	%r113, %r3, 2;
	add.s32 	%r166, %r166, %r113;
	add.s32 	%r165, %r165, %r11;
	add.s32 	%r164, %r164, %r113;
	add.s32 	%r163, %r163, %r11;
	add.s32 	%r162, %r162, %r113;
	add.s32 	%r161, %r161, %r113;
	setp.ne.s32 	%p11, %r167, 0;
	@%p11 bra 	$L__BB0_9;
$L__BB0_18:
	setp.eq.s32 	%p12, %r20, 0;
	@%p12 bra 	$L__BB0_27;
	mad.lo.s32 	%r39, %r168, %r3, %r2;
	setp.ge.s32 	%p13, %r39, %r18;
	@%p13 bra 	$L__BB0_21;
	mul.wide.s32 	%rd30, %r39, 4;
	add.s64 	%rd31, %rd3, %rd30;
	ld.u32 	%r114, [%rd31];
	bfe.u32 	%r115, %r114, 0, 8;
	bfe.u32 	%r116, %r114, 8, 8;
	bfe.u32 	%r117, %r114, 16, 8;
	bfe.u32 	%r118, %r114, 24, 8;
	shl.b32 	%r119, %r39, 2;
	mov.u32 	%r120, _ZZ7pairHMMiPcP7NUM_ADDPfS2_S2_S2_E22haplotype_base_in_char;
	add.s32 	%r121, %r120, %r119;
	st.shared.u8 	[%r121], %r115;
	st.shared.u8 	[%r121+1], %r116;
	st.shared.u8 	[%r121+2], %r117;
	st.shared.u8 	[%r121+3], %r118;
$L__BB0_21:
	setp.eq.s32 	%p14, %r20, 1;
	@%p14 bra 	$L__BB0_27;
	add.s32 	%r40, %r39, %r3;
	setp.ge.s32 	%p15, %r40, %r18;
	@%p15 bra 	$L__BB0_24;
	mul.wide.s32 	%rd32, %r40, 4;
	add.s64 	%rd33, %rd3, %rd32;
	ld.u32 	%r122, [%rd33];
	bfe.u32 	%r123, %r122, 0, 8;
	bfe.u32 	%r124, %r122, 8, 8;
	bfe.u32 	%r125, %r122, 16, 8;
	bfe.u32 	%r126, %r122, 24, 8;
	shl.b32 	%r127, %r40, 2;
	mov.u32 	%r128, _ZZ7pairHMMiPcP7NUM_ADDPfS2_S2_S2_E22haplotype_base_in_char;
	add.s32 	%r129, %r128, %r127;
	st.shared.u8 	[%r129], %r123;
	st.shared.u8 	[%r129+1], %r124;
	st.shared.u8 	[%r129+2], %r125;
	st.shared.u8 	[%r129+3], %r126;
$L__BB0_24:
	setp.eq.s32 	%p16, %r20, 2;
	@%p16 bra 	$L__BB0_27;
	add.s32 	%r41, %r40, %r3;
	setp.ge.s32 	%p17, %r41, %r18;
	@%p17 bra 	$L__BB0_27;
	mul.wide.s32 	%rd34, %r41, 4;
	add.s64 	%rd35, %rd3, %rd34;
	ld.u32 	%r130, [%rd35];
	bfe.u32 	%r131, %r130, 0, 8;
	bfe.u32 	%r132, %r130, 8, 8;
	bfe.u32 	%r133, %r130, 16, 8;
	bfe.u32 	%r134, %r130, 24, 8;
	shl.b32 	%r135, %r41, 2;
	mov.u32 	%r136, _ZZ7pairHMMiPcP7NUM_ADDPfS2_S2_S2_E22haplotype_base_in_char;
	add.s32 	%r137, %r136, %r135;
	st.shared.u8 	[%r137], %r131;
	st.shared.u8 	[%r137+1], %r132;
	st.shared.u8 	[%r137+2], %r133;
	st.shared.u8 	[%r137+3], %r134;
$L__BB0_27:
	bar.sync 	0;
	ld.shared.u32 	%r138, [_ZZ7pairHMMiPcP7NUM_ADDPfS2_S2_S2_E21read_haplotype_number];
	mov.b32 	{%rs2, %rs20}, %r138;
	cvt.rn.f64.s16 	%fd1, %rs20;
	mov.f64 	%fd2, 0d4770000000D9EA2D;
	div.rn.f64 	%fd3, %fd2, %fd1;
	cvt.rn.f32.f64 	%f6, %fd3;
	@%p4 bra 	$L__BB0_29;
	mov.b32 	%r139, 0;
	st.shared.u32 	[_ZZ7pairHMMiPcP7NUM_ADDPfS2_S2_S2_E2MM], %r139;
	st.shared.f32 	[_ZZ7pairHMMiPcP7NUM_ADDPfS2_S2_S2_E2DD], %f6;
	st.shared.u32 	[_ZZ7pairHMMiPcP7NUM_ADDPfS2_S2_S2_E2II], %r139;
$L__BB0_29:
	ld.shared.u32 	%r175, [_ZZ7pairHMMiPcP7NUM_ADDPfS2_S2_S2_E5round];
	setp.lt.s32 	%p19, %r175, 1;
	mov.f32 	%f100, 0f00000000;
	@%p19 bra 	$L__BB0_44;
	cvt.s32.s16 	%r170, %rs2;
	mov.b32 	%r171, 0;
	mov.f32 	%f100, 0f00000000;
$L__BB0_31:
	min.u32 	%r176, %r170, %r3;
	setp.ge.u32 	%p20, %r2, %r176;
	@%p20 bra 	$L__BB0_33;
	ld.shared.u64 	%rd36, [_ZZ7pairHMMiPcP7NUM_ADDPfS2_S2_S2_E15read_base_array];
	mad.lo.s32 	%r141, %r171, %r3, %r2;
	cvt.u64.u32 	%rd37, %r141;
	add.s64 	%rd38, %rd36, %rd37;
	ld.u8 	%rs18, [%rd38];
	ld.shared.u64 	%rd39, [_ZZ7pairHMMiPcP7NUM_ADDPfS2_S2_S2_E15parameter_array];
	ld.shared.u32 	%r142, [_ZZ7pairHMMiPcP7NUM_ADDPfS2_S2_S2_E4skip];
	add.s32 	%r143, %r142, %r141;
	mul.wide.u32 	%rd40, %r143, 4;
	add.s64 	%rd41, %rd39, %rd40;
	ld.f32 	%f85, [%rd41];
	add.s32 	%r144, %r143, %r142;
	mul.wide.u32 	%rd42, %r144, 4;
	add.s64 	%rd43, %rd39, %rd42;
	ld.f32 	%f86, [%rd43];
	add.s32 	%r145, %r144, %r142;
	mul.wide.u32 	%rd44, %r145, 4;
	add.s64 	%rd45, %rd39, %rd44;
	ld.f32 	%f84, [%rd45];
	mul.wide.u32 	%rd46, %r141, 4;
	add.s64 	%rd47, %rd39, %rd46;
	ld.f32 	%f54, [%rd47];
	mov.f32 	%f55, 0f3F800000;
	sub.f32 	%f83, %f55, %f54;
	div.rn.f32 	%f82, %f54, 0f40400000;
$L__BB0_33:
	cvt.s32.s16 	%r146, %rs20;
	add.s32 	%r48, %r176, -1;
	add.s32 	%r147, %r48, %r146;
	setp.lt.s32 	%p21, %r147, 1;
	@%p21 bra 	$L__BB0_43;
	setp.eq.s32 	%p22, %r2, 0;
	setp.ne.s32 	%p23, %r171, 0;
	and.pred  	%p1, %p22, %p23;
	or.b32  	%r149, %r171, %r2;
	setp.eq.s32 	%p24, %r149, 0;
	selp.f32 	%f98, %f6, 0f00000000, %p24;
	mov.f32 	%f99, 0f00000000;
	mov.b32 	%r172, 0;
	not.pred 	%p28, %p1;
	mov.u32 	%r174, %r172;
	mov.f32 	%f97, %f99;
	mov.f32 	%f96, %f99;
	mov.f32 	%f95, %f99;
	mov.f32 	%f94, %f99;
$L__BB0_35:
	setp.lt.u32 	%p25, %r172, %r2;
	cvt.s32.s16 	%r150, %rs20;
	setp.ge.s32 	%p26, %r174, %r150;
	or.pred  	%p27, %p25, %p26;
	@%p27 bra 	$L__BB0_39;
	@%p28 bra 	$L__BB0_38;
	ld.shared.u64 	%rd48, [_ZZ7pairHMMiPcP7NUM_ADDPfS2_S2_S2_E3MGG];
	mul.wide.s32 	%rd49, %r174, 4;
	add.s64 	%rd50, %rd48, %rd49;
	ld.f32 	%f57, [%rd50];
	st.shared.f32 	[_ZZ7pairHMMiPcP7NUM_ADDPfS2_S2_S2_E2MM], %f57;
	ld.shared.u64 	%rd51, [_ZZ7pairHMMiPcP7NUM_ADDPfS2_S2_S2_E3IGG];
	add.s64 	%rd52, %rd51, %rd49;
	ld.f32 	%f58, [%rd52];
	st.shared.f32 	[_ZZ7pairHMMiPcP7NUM_ADDPfS2_S2_S2_E2II], %f58;
	ld.shared.u64 	%rd53, [_ZZ7pairHMMiPcP7NUM_ADDPfS2_S2_S2_E3DGG];
	add.s64 	%rd54, %rd53, %rd49;
	ld.f32 	%f59, [%rd54];
	st.shared.f32 	[_ZZ7pairHMMiPcP7NUM_ADDPfS2_S2_S2_E2DD], %f59;
$L__BB0_38:
	add.rn.f32 	%f60, %f99, %f98;
	ld.shared.f32 	%f98, [%r5];
	ld.shared.f32 	%f99, [%r6];
	mul.rn.f32 	%f61, %f94, %f86;
	mov.f32 	%f62, 0f3DCCCCCD;
	mul.rn.f32 	%f63, %f99, %f62;
	mov.f32 	%f64, 0f3F666666;
	mul.rn.f32 	%f65, %f64, %f60;
	mov.u32 	%r151, _ZZ7pairHMMiPcP7NUM_ADDPfS2_S2_S2_E22haplotype_base_in_char;
	add.s32 	%r152, %r151, %r174;
	ld.shared.u8 	%rs13, [%r152];
	and.b16  	%rs14, %rs18, 255;
	setp.eq.s16 	%p29, %rs13, %rs14;
	selp.f32 	%f66, %f83, %f82, %p29;
	fma.rn.f32 	%f96, %f96, 0f3DCCCCCD, %f61;
	ld.shared.f32 	%f34, [%r7];
	fma.rn.f32 	%f95, %f34, %f85, %f63;
	fma.rn.f32 	%f67, %f84, %f97, %f65;
	add.s32 	%r174, %r174, 1;
	mul.rn.f32 	%f94, %f66, %f67;
	mov.f32 	%f97, %f34;
$L__BB0_39:
	setp.ne.s32 	%p30, %r2, %r48;
	setp.eq.s32 	%p31, %r2, %r48;
	bar.sync 	0;
	st.shared.f32 	[%r7+4], %f94;
	st.shared.f32 	[%r5+4], %f96;
	st.shared.f32 	[%r6+4], %f95;
	ld.shared.u32 	%r153, [_ZZ7pairHMMiPcP7NUM_ADDPfS2_S2_S2_E5round];
	add.s32 	%r154, %r153, -1;
	setp.eq.s32 	%p32, %r171, %r154;
	add.rn.f32 	%f68, %f94, %f95;
	add.rn.f32 	%f69, %f100, %f68;
	selp.f32 	%f70, %f69, %f100, %p32;
	selp.f32 	%f100, %f70, %f100, %p31;
	setp.ge.s32 	%p33, %r171, %r154;
	or.pred  	%p34, %p30, %p33;
	@%p34 bra 	$L__BB0_41;
	ld.shared.u64 	%rd55, [_ZZ7pairHMMiPcP7NUM_ADDPfS2_S2_S2_E3MGG];
	mul.wide.s32 	%rd56, %r174, 4;
	add.s64 	%rd57, %rd55, %rd56;
	st.f32 	[%rd57+-4], %f94;
	ld.shared.u64 	%rd58, [_ZZ7pairHMMiPcP7NUM_ADDPfS2_S2_S2_E3IGG];
	add.s64 	%rd59, %rd58, %rd56;
	st.f32 	[%rd59+-4], %f95;
	ld.shared.u64 	%rd60, [_ZZ7pairHMMiPcP7NUM_ADDPfS2_S2_S2_E3DGG];
	add.s64 	%rd61, %rd60, %rd56;
	st.f32 	[%rd61+-4], %f96;
$L__BB0_41:
	bar.sync 	0;
	add.s32 	%r172, %r172, 1;
	ld.shared.u16 	%rs20, [_ZZ7pairHMMiPcP7NUM_ADDPfS2_S2_S2_E21read_haplotype_number+2];
	cvt.s32.s16 	%r155, %rs20;
	add.s32 	%r156, %r48, %r155;
	setp.lt.s32 	%p35, %r172, %r156;
	@%p35 bra 	$L__BB0_35;
	ld.shared.u32 	%r175, [_ZZ7pairHMMiPcP7NUM_ADDPfS2_S2_S2_E5round];
$L__BB0_43:
	add.s32 	%r171, %r171, 1;
	setp.lt.s32 	%p36, %r171, %r175;
	max.u32 	%r157, %r170, %r3;
	sub.s32 	%r170, %r157, %r3;
	@%p36 bra 	$L__BB0_31;
$L__BB0_44:
	add.s32 	%r158, %r176, -1;
	setp.ne.s32 	%p37, %r2, %r158;
	@%p37 bra 	$L__BB0_46;
	mul.wide.s32 	%rd62, %r159, 4;
	add.s64 	%rd63, %rd2, %rd62;
	st.global.f32 	[%rd63], %f100;
$L__BB0_46:
	add.s32 	%r159, %r159, %r8;
	setp.lt.s32 	%p38, %r159, %r60;
	@%p38 bra 	$L__BB0_4;
$L__BB0_47:
	ret;

}


// ===== COMPILED SASS (sm_100) =====

	.target	sm_100

	.elftype	@"ET_EXEC"


//--------------------- .note.nv.tkinfo           --------------------------
	.section	.note.nv.tkinfo,"",@"SHT_NOTE"
	.sectionflags	@"SHF_NOTE_NV_TKINFO"
	.tkinfo
        /*0018*/ 	.word	0x00000002
        /*0030*/ 	.string	""
        /*0030*/ 	.string	"ptxas"
        /*0030*/ 	.string	"Cuda compilation tools, release 13.0, V13.0.88"
        /*0030*/ 	.string	"Build cuda_13.0.r13.0/compiler.36424714_0"
        /*0030*/ 	.string	"-arch sm_100 -m 64 "



//--------------------- .note.nv.cuinfo           --------------------------
	.section	.note.nv.cuinfo,"",@"SHT_NOTE"
	.sectionflags	@"SHF_NOTE_NV_CUINFO"
        /*0018*/ 	.short	0x0002
        /*001a*/ 	.short	0x0064
        /*001c*/ 	.short	0x0082
	.zero		2


//--------------------- .nv.info                  --------------------------
	.section	.nv.info,"",@"SHT_CUDA_INFO"
	.align	4


	//----- nvinfo : EIATTR_REGCOUNT
	.align		4
        /*0000*/ 	.byte	0x04, 0x2f
        /*0002*/ 	.short	(.L_1 - .L_0)
	.align		4
.L_0:
        /*0004*/ 	.word	index@(_Z7pairHMMiPcP7NUM_ADDPfS2_S2_S2_)
        /*0008*/ 	.word	0x00000028


	//----- nvinfo : EIATTR_FRAME_SIZE
	.align		4
.L_1:
        /*000c*/ 	.byte	0x04, 0x11
        /*000e*/ 	.short	(.L_3 - .L_2)
	.align		4
.L_2:
        /*0010*/ 	.word	index@($__internal_1_$__cuda_sm3x_div_rn_noftz_f32_slowpath)
        /*0014*/ 	.word	0x00000000


	//----- nvinfo : EIATTR_FRAME_SIZE
	.align		4
.L_3:
        /*0018*/ 	.byte	0x04, 0x11
        /*001a*/ 	.short	(.L_5 - .L_4)
	.align		4
.L_4:
        /*001c*/ 	.word	index@($__internal_0_$__cuda_sm20_div_rn_f64_full)
        /*0020*/ 	.word	0x00000000


	//----- nvinfo : EIATTR_FRAME_SIZE
	.align		4
.L_5:
        /*0024*/ 	.byte	0x04, 0x11
        /*0026*/ 	.short	(.L_7 - .L_6)
	.align		4
.L_6:
        /*0028*/ 	.word	index@(_Z7pairHMMiPcP7NUM_ADDPfS2_S2_S2_)
        /*002c*/ 	.word	0x00000000


	//----- nvinfo : EIATTR_MIN_STACK_SIZE
	.align		4
.L_7:
        /*0030*/ 	.byte	0x04, 0x12
        /*0032*/ 	.short	(.L_9 - .L_8)
	.align		4
.L_8:
        /*0034*/ 	.word	index@(_Z7pairHMMiPcP7NUM_ADDPfS2_S2_S2_)
        /*0038*/ 	.word	0x00000000
.L_9:


//--------------------- .nv.compat                --------------------------
	.section	.nv.compat,"",@"SHT_CUDA_COMPAT_INFO"
	.align	4
        /*0000*/ 	.byte	0x02, 0x09, 0x00, 0x00, 0x02, 0x02, 0x01, 0x00, 0x02, 0x05, 0x05, 0x00, 0x03, 0x07, 0x01, 0x01
        /*0010*/ 	.byte	0x02, 0x03, 0x00, 0x00, 0x02, 0x06, 0x01, 0x00, 0x04, 0x0b, 0x08, 0x00, 0x01, 0x00, 0x00, 0x00
        /*0020*/ 	.byte	0x00, 0x00, 0x00, 0x00


//--------------------- .nv.info._Z7pairHMMiPcP7NUM_ADDPfS2_S2_S2_ --------------------------
	.section	.nv.info._Z7pairHMMiPcP7NUM_ADDPfS2_S2_S2_,"",@"SHT_CUDA_INFO"
	.sectionflags	@""
	.align	4


	//----- nvinfo : EIATTR_CUDA_API_VERSION
	.align		4
        /*0000*/ 	.byte	0x04, 0x37
        /*0002*/ 	.short	(.L_11 - .L_10)
.L_10:
        /*0004*/ 	.word	0x00000082


	//----- nvinfo : EIATTR_KPARAM_INFO
	.align		4
.L_11:
        /*0008*/ 	.byte	0x04, 0x17
        /*000a*/ 	.short	(.L_13 - .L_12)
.L_12:
        /*000c*/ 	.word	0x00000000
        /*0010*/ 	.short	0x0006
        /*0012*/ 	.short	0x0030
        /*0014*/ 	.byte	0x00, 0xf5, 0x21, 0x00


	//----- nvinfo : EIATTR_KPARAM_INFO
	.align		4
.L_13:
        /*0018*/ 	.byte	0x04, 0x17
        /*001a*/ 	.short	(.L_15 - .L_14)
.L_14:
        /*001c*/ 	.word	0x00000000
        /*0020*/ 	.short	0x0005
        /*0022*/ 	.short	0x0028
        /*0024*/ 	.byte	0x00, 0xf5, 0x21, 0x00


	//----- nvinfo : EIATTR_KPARAM_INFO
	.align		4
.L_15:
        /*0028*/ 	.byte	0x04, 0x17
        /*002a*/ 	.short	(.L_17 - .L_16)
.L_16:
        /*002c*/ 	.word	0x00000000
        /*0030*/ 	.short	0x0004
        /*0032*/ 	.short	0x0020
        /*0034*/ 	.byte	0x00, 0xf5, 0x21, 0x00


	//----- nvinfo : EIATTR_KPARAM_INFO
	.align		4
.L_17:
        /*0038*/ 	.byte	0x04, 0x17
        /*003a*/ 	.short	(.L_19 - .L_18)
.L_18:
        /*003c*/ 	.word	0x00000000
        /*0040*/ 	.short	0x0003
        /*0042*/ 	.short	0x0018
        /*0044*/ 	.byte	0x00, 0xf5, 0x21, 0x00


	//----- nvinfo : EIATTR_KPARAM_INFO
	.align		4
.L_19:
        /*0048*/ 	.byte	0x04, 0x17
        /*004a*/ 	.short	(.L_21 - .L_20)
.L_20:
        /*004c*/ 	.word	0x00000000
        /*0050*/ 	.short	0x0002
        /*0052*/ 	.short	0x0010
        /*0054*/ 	.byte	0x00, 0xf5, 0x21, 0x00


	//----- nvinfo : EIATTR_KPARAM_INFO
	.align		4
.L_21:
        /*0058*/ 	.byte	0x04, 0x17
        /*005a*/ 	.short	(.L_23 - .L_22)
.L_22:
        /*005c*/ 	.word	0x00000000
        /*0060*/ 	.short	0x0001
        /*0062*/ 	.short	0x0008
        /*0064*/ 	.byte	0x00, 0xf5, 0x21, 0x00


	//----- nvinfo : EIATTR_KPARAM_INFO
	.align		4
.L_23:
        /*0068*/ 	.byte	0x04, 0x17
        /*006a*/ 	.short	(.L_25 - .L_24)
.L_24:
        /*006c*/ 	.word	0x00000000
        /*0070*/ 	.short	0x0000
        /*0072*/ 	.short	0x0000
        /*0074*/ 	.byte	0x00, 0xf0, 0x11, 0x00


	//----- nvinfo : EIATTR_SPARSE_MMA_MASK
	.align		4
.L_25:
        /*0078*/ 	.byte	0x03, 0x50
        /*007a*/ 	.short	0x0000


	//----- nvinfo : EIATTR_MAXREG_COUNT
	.align		4
        /*007c*/ 	.byte	0x03, 0x1b
        /*007e*/ 	.short	0x00ff


	//----- nvinfo : EIATTR_NUM_BARRIERS
	.align		4
        /*0080*/ 	.byte	0x02, 0x4c
        /*0082*/ 	.byte	0x01
	.zero		1


	//----- nvinfo : EIATTR_MERCURY_ISA_VERSION
	.align		4
        /*0084*/ 	.byte	0x03, 0x5f
        /*0086*/ 	.short	0x0101


	//----- nvinfo : EIATTR_VRC_CTA_INIT_COUNT
	.align		4
        /*0088*/ 	.byte	0x02, 0x4a
	.zero		1
	.zero		1


	//----- nvinfo : EIATTR_EXIT_INSTR_OFFSETS
	.align		4
        /*008c*/ 	.byte	0x04, 0x1c
        /*008e*/ 	.short	(.L_27 - .L_26)


	//   ....[0]....
.L_26:
        /*0090*/ 	.word	0x00000170


	//   ....[1]....
        /*0094*/ 	.word	0x00001b80


	//----- nvinfo : EIATTR_CRS_STACK_SIZE
	.align		4
.L_27:
        /*0098*/ 	.byte	0x04, 0x1e
        /*009a*/ 	.short	(.L_29 - .L_28)
.L_28:
        /*009c*/ 	.word	0x00000000


	//----- nvinfo : EIATTR_CBANK_PARAM_SIZE
	.align		4
.L_29:
        /*00a0*/ 	.byte	0x03, 0x19
        /*00a2*/ 	.short	0x0038


	//----- nvinfo : EIATTR_PARAM_CBANK
	.align		4
        /*00a4*/ 	.byte	0x04, 0x0a
        /*00a6*/ 	.short	(.L_31 - .L_30)
	.align		4
.L_30:
        /*00a8*/ 	.word	index@(.nv.constant0._Z7pairHMMiPcP7NUM_ADDPfS2_S2_S2_)
        /*00ac*/ 	.short	0x0380
        /*00ae*/ 	.short	0x0038


	//----- nvinfo : EIATTR_SW_WAR
	.align		4
.L_31:
        /*00b0*/ 	.byte	0x04, 0x36
        /*00b2*/ 	.short	(.L_33 - .L_32)
.L_32:
        /*00b4*/ 	.word	0x00000008
.L_33:


//--------------------- .nv.callgraph             --------------------------
	.section	.nv.callgraph,"",@"SHT_CUDA_CALLGRAPH"
	.align	4
	.sectionentsize	8
	.align		4
        /*0000*/ 	.word	0x00000000
	.align		4
        /*0004*/ 	.word	0xffffffff
	.align		4
        /*0008*/ 	.word	0x00000000
	.align		4
        /*000c*/ 	.word	0xfffffffe
	.align		4
        /*0010*/ 	.word	0x00000000
	.align		4
        /*0014*/ 	.word	0xfffffffd
	.align		4
        /*0018*/ 	.word	0x00000000
	.align		4
        /*001c*/ 	.word	0xfffffffc


//--------------------- .text._Z7pairHMMiPcP7NUM_ADDPfS2_S2_S2_ --------------------------
	.section	.text._Z7pairHMMiPcP7NUM_ADDPfS2_S2_S2_,"ax",@progbits
	.align	128
        .global         _Z7pairHMMiPcP7NUM_ADDPfS2_S2_S2_
        .type           _Z7pairHMMiPcP7NUM_ADDPfS2_S2_S2_,@function
        .size           _Z7pairHMMiPcP7NUM_ADDPfS2_S2_S2_,(.L_x_41 - _Z7pairHMMiPcP7NUM_ADDPfS2_S2_S2_)
        .other          _Z7pairHMMiPcP7NUM_ADDPfS2_S2_S2_,@"STO_CUDA_ENTRY STV_DEFAULT"
_Z7pairHMMiPcP7NUM_ADDPfS2_S2_S2_:
.text._Z7pairHMMiPcP7NUM_ADDPfS2_S2_S2_:
[----:B------:R-:W-:Y:S01]  /*0000*/  LDC R1, c[0x0][0x37c] ;  /* 0x0000df00ff017b82 */ /* 0x000fe20000000800 */
[----:B------:R-:W0:Y:S07]  /*0010*/  S2R R0, SR_TID.X ;  /* 0x0000000000007919 */ /* 0x000e2e0000002100 */
[----:B------:R-:W1:Y:S01]  /*0020*/  S2UR UR4, SR_CTAID.X ;  /* 0x00000000000479c3 */ /* 0x000e620000002500 */
[----:B------:R-:W-:Y:S01]  /*0030*/  BSSY.RECONVERGENT B0, `(.L_x_0) ;  /* 0x0000011000007945 */ /* 0x000fe20003800200 */
[----:B-1----:R-:W-:Y:S01]  /*0040*/  IMAD.U32 R2, RZ, RZ, UR4 ;  /* 0x00000004ff027e24 */ /* 0x002fe2000f8e00ff */
[----:B0-----:R-:W-:-:S13]  /*0050*/  ISETP.NE.AND P0, PT, R0, RZ, PT ;  /* 0x000000ff0000720c */ /* 0x001fda0003f05270 */
[----:B------:R-:W-:Y:S05]  /*0060*/  @P0 BRA `(.L_x_1) ;  /* 0x0000000000340947 */ /* 0x000fea0003800000 */
[----:B------:R-:W0:Y:S01]  /*0070*/  S2UR UR5, SR_CgaCtaId ;  /* 0x00000000000579c3 */ /* 0x000e220000008800 */
[----:B------:R-:W-:Y:S01]  /*0080*/  UMOV UR4, 0x400 ;  /* 0x0000040000047882 */ /* 0x000fe20000000000 */
[----:B------:R-:W-:-:S06]  /*0090*/  IMAD R3, R2, 0x1f4, RZ ;  /* 0x000001f402037824 */ /* 0x000fcc00078e02ff */
[----:B------:R-:W1:Y:S08]  /*00a0*/  LDC.64 R4, c[0x0][0x3a0] ;  /* 0x0000e800ff047b82 */ /* 0x000e700000000a00 */
[----:B------:R-:W2:Y:S08]  /*00b0*/  LDC.64 R6, c[0x0][0x3b0] ;  /* 0x0000ec00ff067b82 */ /* 0x000eb00000000a00 */
[----:B------:R-:W3:Y:S01]  /*00c0*/  LDC.64 R8, c[0x0][0x3a8] ;  /* 0x0000ea00ff087b82 */ /* 0x000ee20000000a00 */
[----:B0-----:R-:W-:Y:S01]  /*00d0*/  ULEA UR4, UR5, UR4, 0x18 ;  /* 0x0000000405047291 */ /* 0x001fe2000f8ec0ff */
[----:B-1----:R-:W-:-:S08]  /*00e0*/  IMAD.WIDE.U32 R4, R3, 0x4, R4 ;  /* 0x0000000403047825 */ /* 0x002fd000078e0004 */
[----:B------:R0:W-:Y:S01]  /*00f0*/  STS.64 [UR4+0x20], R4 ;  /* 0x00002004ff007988 */ /* 0x0001e20008000a04 */
[----:B--2---:R-:W-:-:S05]  /*0100*/  IMAD.WIDE.U32 R6, R3, 0x4, R6 ;  /* 0x0000000403067825 */ /* 0x004fca00078e0006 */
[----:B------:R0:W-:Y:S01]  /*0110*/  STS.64 [UR4+0x30], R6 ;  /* 0x00003006ff007988 */ /* 0x0001e20008000a04 */
[----:B---3--:R-:W-:-:S05]  /*0120*/  IMAD.WIDE.U32 R8, R3, 0x4, R8 ;  /* 0x0000000403087825 */ /* 0x008fca00078e0008 */
[----:B------:R0:W-:Y:S02]  /*0130*/  STS.64 [UR4+0x28], R8 ;  /* 0x00002808ff007988 */ /* 0x0001e40008000a04 */
.L_x_1:
[----:B------:R-:W-:Y:S05]  /*0140*/  BSYNC.RECONVERGENT B0 ;  /* 0x0000000000007941 */ /* 0x000fea0003800200 */
.L_x_0:
[----:B------:R-:W1:Y:S02]  /*0150*/  LDCU UR4, c[0x0][0x380] ;  /* 0x00007000ff0477ac */ /* 0x000e640008000800 */
[----:B-1----:R-:W-:-:S13]  /*0160*/  ISETP.GE.AND P0, PT, R2, UR4, PT ;  /* 0x0000000402007c0c */ /* 0x002fda000bf06270 */
[----:B------:R-:W-:Y:S05]  /*0170*/  @P0 EXIT ;  /* 0x000000000000094d */ /* 0x000fea0003800000 */
[----:B------:R-:W1:Y:S01]  /*0180*/  S2UR UR8, SR_CgaCtaId ;  /* 0x00000000000879c3 */ /* 0x000e620000008800 */
[----:B------:R-:W2:Y:S01]  /*0190*/  LDCU UR9, c[0x0][0x360] ;  /* 0x00006c00ff0977ac */ /* 0x000ea20008000800 */
[----:B------:R-:W-:Y:S01]  /*01a0*/  UMOV UR6, 0x400 ;  /* 0x0000040000067882 */ /* 0x000fe20000000000 */
[----:B------:R-:W-:Y:S01]  /*01b0*/  UMOV UR7, 0xc ;  /* 0x0000000c00077882 */ /* 0x000fe20000000000 */
[----:B------:R-:W-:-:S04]  /*01c0*/  UIADD3 UR4, UPT, UPT, UR6, 0x43c, URZ ;  /* 0x0000043c06047890 */ /* 0x000fc8000fffe0ff */
[----:B------:R-:W3:Y:S01]  /*01d0*/  LDC R3, c[0x0][0x370] ;  /* 0x0000dc00ff037b82 */ /* 0x000ee20000000800 */
[----:B------:R-:W-:Y:S02]  /*01e0*/  UIADD3 UR5, UPT, UPT, UR6, 0x644, URZ ;  /* 0x0000064406057890 */ /* 0x000fe4000fffe0ff */
[----:B------:R-:W-:Y:S01]  /*01f0*/  UIADD3 UR6, UPT, UPT, UR6, 0x234, URZ ;  /* 0x0000023406067890 */ /* 0x000fe2000fffe0ff */
[----:B------:R-:W4:Y:S01]  /*0200*/  LDCU.64 UR10, c[0x0][0x358] ;  /* 0x00006b00ff0a77ac */ /* 0x000f220008000a00 */
[----:B--2---:R-:W-:Y:S02]  /*0210*/  UIMAD UR7, UR9, UR7, 0x1 ;  /* 0x00000001090774a4 */ /* 0x004fe4000f8e0207 */
[----:B-1----:R-:W-:Y:S02]  /*0220*/  ULEA UR4, UR8, UR4, 0x18 ;  /* 0x0000000408047291 */ /* 0x002fe4000f8ec0ff */
[----:B------:R-:W-:Y:S02]  /*0230*/  ULEA UR5, UR8, UR5, 0x18 ;  /* 0x0000000508057291 */ /* 0x000fe4000f8ec0ff */
[----:B------:R-:W-:-:S02]  /*0240*/  ULEA UR6, UR8, UR6, 0x18 ;  /* 0x0000000608067291 */ /* 0x000fc4000f8ec0ff */
[C---:B0-----:R-:W-:Y:S01]  /*0250*/  LEA R4, R0.reuse, UR4, 0x2 ;  /* 0x0000000400047c11 */ /* 0x041fe2000f8e10ff */
[----:B------:R-:W-:Y:S01]  /*0260*/  ULEA UR8, UR9, 0x3, 0x3 ;  /* 0x0000000309087891 */ /* 0x000fe2000f8e18ff */
[C---:B------:R-:W-:Y:S02]  /*0270*/  LEA R5, R0.reuse, UR5, 0x2 ;  /* 0x0000000500057c11 */ /* 0x040fe4000f8e10ff */
[----:B----4-:R-:W-:-:S09]  /*0280*/  LEA R6, R0, UR6, 0x2 ;  /* 0x0000000600067c11 */ /* 0x010fd2000f8e10ff */
.L_x_23:
[----:B------:R-:W-:Y:S01]  /*0290*/  ISETP.NE.AND P1, PT, R0, RZ, PT ;  /* 0x000000ff0000720c */ /* 0x000fe20003f25270 */
[----:B------:R-:W-:Y:S01]  /*02a0*/  UIADD3 UR6, UPT, UPT, UR9, -0x1, URZ ;  /* 0xffffffff09067890 */ /* 0x000fe2000fffe0ff */
[----:B------:R-:W-:Y:S11]  /*02b0*/  BSSY.RECONVERGENT B0, `(.L_x_2) ;  /* 0x0000030000007945 */ /* 0x000ff60003800200 */
[----:B0----5:R-:W-:Y:S05]  /*02c0*/  @P1 BRA `(.L_x_3) ;  /* 0x0000000000b81947 */ /* 0x021fea0003800000 */
[----:B------:R-:W0:Y:S02]  /*02d0*/  LDC.64 R18, c[0x0][0x390] ;  /* 0x0000e400ff127b82 */ /* 0x000e240000000a00 */
[----:B0-----:R-:W-:-:S05]  /*02e0*/  IMAD.WIDE R18, R2, 0x8, R18 ;  /* 0x0000000802127825 */ /* 0x001fca00078e0212 */
[----:B------:R-:W2:Y:S04]  /*02f0*/  LDG.E R7, desc[UR10][R18.64] ;  /* 0x0000000a12077981 */ /* 0x000ea8000c1e1900 */
[----:B------:R0:W4:Y:S01]  /*0300*/  LDG.E R10, desc[UR10][R18.64+0x4] ;  /* 0x0000040a120a7981 */ /* 0x000122000c1e1900 */
[----:B------:R-:W1:Y:S01]  /*0310*/  I2F.U32.RP R21, UR9 ;  /* 0x0000000900157d06 */ /* 0x000e620008209000 */
[----:B------:R-:W-:Y:S01]  /*0320*/  IMAD.MOV.U32 R8, RZ, RZ, RZ ;  /* 0x000000ffff087224 */ /* 0x000fe200078e00ff */
[----:B------:R-:W5:Y:S01]  /*0330*/  S2UR UR5, SR_CgaCtaId ;  /* 0x00000000000579c3 */ /* 0x000f620000008800 */
[----:B------:R-:W-:Y:S01]  /*0340*/  ISETP.NE.U32.AND P0, PT, RZ, UR9, PT ;  /* 0x00000009ff007c0c */ /* 0x000fe2000bf05070 */
[----:B------:R-:W-:-:S04]  /*0350*/  UMOV UR4, 0x400 ;  /* 0x0000040000047882 */ /* 0x000fc80000000000 */
[----:B-1----:R-:W1:Y:S01]  /*0360*/  MUFU.RCP R21, R21 ;  /* 0x0000001500157308 */ /* 0x002e620000001000 */
[----:B-----5:R-:W-:Y:S01]  /*0370*/  ULEA UR4, UR5, UR4, 0x18 ;  /* 0x0000000405047291 */ /* 0x020fe2000f8ec0ff */
[----:B-1----:R-:W-:-:S06]  /*0380*/  VIADD R9, R21, 0xffffffe ;  /* 0x0ffffffe15097836 */ /* 0x002fcc0000000000 */
[----:B------:R-:W1:Y:S02]  /*0390*/  F2I.FTZ.U32.TRUNC.NTZ R9, R9 ;  /* 0x0000000900097305 */ /* 0x000e64000021f000 */
[----:B-1----:R-:W-:-:S04]  /*03a0*/  IMAD.MOV R23, RZ, RZ, -R9 ;  /* 0x000000ffff177224 */ /* 0x002fc800078e0a09 */
[----:B------:R-:W-:-:S04]  /*03b0*/  IMAD R23, R23, UR9, RZ ;  /* 0x0000000917177c24 */ /* 0x000fc8000f8e02ff */
[----:B0-----:R-:W-:Y:S01]  /*03c0*/  IMAD.HI.U32 R19, R9, R23, R8 ;  /* 0x0000001709137227 */ /* 0x001fe200078e0008 */
[----:B--2---:R-:W-:Y:S01]  /*03d0*/  PRMT R20, R7, 0x9910, RZ ;  /* 0x0000991007147816 */ /* 0x004fe200000000ff */
[----:B------:R0:W-:Y:S04]  /*03e0*/  STS [UR4], R7 ;  /* 0x00000007ff007988 */ /* 0x0001e80008000804 */
[C---:B------:R-:W-:Y:S02]  /*03f0*/  VIADD R8, R20.reuse, UR6 ;  /* 0x0000000614087c36 */ /* 0x040fe40008000000 */
[----:B------:R-:W-:Y:S02]  /*0400*/  VIADD R18, R20, 0x7f ;  /* 0x0000007f14127836 */ /* 0x000fe40000000000 */
[----:B------:R-:W-:-:S03]  /*0410*/  IMAD.HI.U32 R22, R19, R8, RZ ;  /* 0x0000000813167227 */ /* 0x000fc600078e00ff */
[----:B------:R-:W-:Y:S01]  /*0420*/  LEA.HI R18, R18, R18, RZ, 0x7 ;  /* 0x0000001212127211 */ /* 0x000fe200078f38ff */
[----:B------:R-:W-:Y:S02]  /*0430*/  IMAD.MOV R19, RZ, RZ, -R22 ;  /* 0x000000ffff137224 */ /* 0x000fe400078e0a16 */
[----:B------:R-:W-:Y:S02]  /*0440*/  VIADD R20, R20, 0x1f ;  /* 0x0000001f14147836 */ /* 0x000fe40000000000 */
[----:B------:R-:W-:Y:S02]  /*0450*/  IMAD R19, R19, UR9, R8 ;  /* 0x0000000913137c24 */ /* 0x000fe4000f8e0208 */
[----:B------:R-:W4:Y:S01]  /*0460*/  LDC.64 R8, c[0x0][0x388] ;  /* 0x0000e200ff087b82 */ /* 0x000f220000000a00 */
[----:B------:R-:W-:Y:S02]  /*0470*/  IMAD.SHL.U32 R21, R20, 0x4, RZ ;  /* 0x0000000414157824 */ /* 0x000fe400078e00ff */
[----:B------:R-:W-:-:S03]  /*0480*/  ISETP.GE.U32.AND P3, PT, R19, UR9, PT ;  /* 0x0000000913007c0c */ /* 0x000fc6000bf66070 */
[----:B------:R-:W-:-:S10]  /*0490*/  LOP3.LUT R21, R21, 0xffffff80, RZ, 0xc0, !PT ;  /* 0xffffff8015157812 */ /* 0x000fd400078ec0ff */
[----:B------:R-:W-:Y:S02]  /*04a0*/  @P3 VIADD R19, R19, -UR9 ;  /* 0x8000000913133c36 */ /* 0x000fe40008000000 */
[----:B------:R-:W-:-:S03]  /*04b0*/  @P3 VIADD R22, R22, 0x1 ;  /* 0x0000000116163836 */ /* 0x000fc60000000000 */
[----:B------:R-:W-:Y:S02]  /*04c0*/  ISETP.GE.U32.AND P2, PT, R19, UR9, PT ;  /* 0x0000000913007c0c */ /* 0x000fe4000bf46070 */
[----:B------:R-:W-:Y:S02]  /*04d0*/  LOP3.LUT R19, R18, 0xffffff80, RZ, 0xc0, !PT ;  /* 0xffffff8012137812 */ /* 0x000fe400078ec0ff */
[----:B----4-:R-:W-:-:S04]  /*04e0*/  IADD3 R8, P4, PT, R10, R8, RZ ;  /* 0x000000080a087210 */ /* 0x010fc80007f9e0ff */
[----:B------:R-:W-:Y:S02]  /*04f0*/  LEA.HI.X.SX32 R9, R10, R9, 0x1, P4 ;  /* 0x000000090a097211 */ /* 0x000fe400020f0eff */
[C---:B------:R-:W-:Y:S02]  /*0500*/  IADD3 R18, P3, PT, R19.reuse, R8, RZ ;  /* 0x0000000813127210 */ /* 0x040fe40007f7e0ff */
[----:B------:R-:W-:Y:S01]  /*0510*/  LOP3.LUT R10, R20, 0xffffffe0, RZ, 0xc0, !PT ;  /* 0xffffffe0140a7812 */ /* 0x000fe200078ec0ff */
[----:B------:R-:W-:Y:S01]  /*0520*/  @P2 VIADD R22, R22, 0x1 ;  /* 0x0000000116162836 */ /* 0x000fe20000000000 */
[----:B------:R-:W-:Y:S01]  /*0530*/  LEA.HI.X.SX32 R19, R19, R9, 0x1, P3 ;  /* 0x0000000913137211 */ /* 0x000fe200018f0eff */
[----:B------:R0:W-:Y:S01]  /*0540*/  STS.64 [UR4+0x8], R8 ;  /* 0x00000808ff007988 */ /* 0x0001e20008000a04 */
[----:B------:R-:W-:Y:S01]  /*0550*/  @!P0 LOP3.LUT R22, RZ, UR9, RZ, 0x33, !PT ;  /* 0x00000009ff168c12 */ /* 0x000fe2000f8e33ff */
[----:B------:R-:W-:Y:S02]  /*0560*/  IMAD.WIDE R20, R21, 0x4, R18 ;  /* 0x0000000415147825 */ /* 0x000fe400078e0212 */
[----:B------:R0:W-:Y:S04]  /*0570*/  STS [UR4+0x3c], R10 ;  /* 0x00003c0aff007988 */ /* 0x0001e80008000804 */
[----:B------:R0:W-:Y:S04]  /*0580*/  STS [UR4+0x38], R22 ;  /* 0x00003816ff007988 */ /* 0x0001e80008000804 */
[----:B------:R0:W-:Y:S04]  /*0590*/  STS.64 [UR4+0x10], R18 ;  /* 0x00001012ff007988 */ /* 0x0001e80008000a04 */
[----:B------:R0:W-:Y:S02]  /*05a0*/  STS.64 [UR4+0x18], R20 ;  /* 0x00001814ff007988 */ /* 0x0001e40008000a04 */
.L_x_3:
[----:B------:R-:W-:Y:S05]  /*05b0*/  BSYNC.RECONVERGENT B0 ;  /* 0x0000000000007941 */ /* 0x000fea0003800200 */
.L_x_2:
[----:B------:R-:W1:Y:S08]  /*05c0*/  S2UR UR5, SR_CgaCtaId ;  /* 0x00000000000579c3 */ /* 0x000e700000008800 */
[----:B------:R-:W-:Y:S01]  /*05d0*/  BAR.SYNC.DEFER_BLOCKING 0x0 ;  /* 0x0000000000007b1d */ /* 0x000fe20000010000 */
[----:B0-----:R-:W-:Y:S01]  /*05e0*/  IMAD.MOV.U32 R8, RZ, RZ, RZ ;  /* 0x000000ffff087224 */ /* 0x001fe200078e00ff */
[----:B------:R-:W-:-:S04]  /*05f0*/  ISETP.NE.U32.AND P3, PT, RZ, UR9, PT ;  /* 0x00000009ff007c0c */ /* 0x000fc8000bf65070 */
[----:B------:R-:W-:Y:S01]  /*0600*/  UMOV UR4, 0x400 ;  /* 0x0000040000047882 */ /* 0x000fe20000000000 */
[----:B------:R-:W0:Y:S08]  /*0610*/  I2F.U32.RP R10, UR9 ;  /* 0x00000009000a7d06 */ /* 0x000e300008209000 */
[----:B0-----:R-:W0:Y:S01]  /*0620*/  MUFU.RCP R10, R10 ;  /* 0x0000000a000a7308 */ /* 0x001e220000001000 */
[----:B-1----:R-:W-:-:S09]  /*0630*/  ULEA UR4, UR5, UR4, 0x18 ;  /* 0x0000000405047291 */ /* 0x002fd2000f8ec0ff */
[----:B------:R-:W1:Y:S01]  /*0640*/  LDS.S16 R7, [UR4+0x2] ;  /* 0x00000204ff077984 */ /* 0x000e620008000600 */
[----:B0-----:R-:W-:-:S06]  /*0650*/  VIADD R9, R10, 0xffffffe ;  /* 0x0ffffffe0a097836 */ /* 0x001fcc0000000000 */
[----:B------:R-:W0:Y:S02]  /*0660*/  F2I.FTZ.U32.TRUNC.NTZ R9, R9 ;  /* 0x0000000900097305 */ /* 0x000e24000021f000 */
[----:B0-----:R-:W-:-:S04]  /*0670*/  IMAD.MOV R19, RZ, RZ, -R9 ;  /* 0x000000ffff137224 */ /* 0x001fc800078e0a09 */
[----:B------:R-:W-:-:S04]  /*0680*/  IMAD R19, R19, UR9, RZ ;  /* 0x0000000913137c24 */ /* 0x000fc8000f8e02ff */
[----:B------:R-:W-:-:S04]  /*0690*/  IMAD.HI.U32 R19, R9, R19, R8 ;  /* 0x0000001309137227 */ /* 0x000fc800078e0008 */
[----:B-1----:R-:W-:-:S05]  /*06a0*/  VIADD R7, R7, 0x3 ;  /* 0x0000000307077836 */ /* 0x002fca0000000000 */
[----:B------:R-:W-:-:S04]  /*06b0*/  LEA.HI R7, R7, R7, RZ, 0x2 ;  /* 0x0000000707077211 */ /* 0x000fc800078f10ff */
[----:B------:R-:W-:-:S05]  /*06c0*/  SHF.R.S32.HI R7, RZ, 0x2, R7 ;  /* 0x00000002ff077819 */ /* 0x000fca0000011407 */
[----:B------:R-:W-:-:S04]  /*06d0*/  VIADD R8, R7, UR6 ;  /* 0x0000000607087c36 */ /* 0x000fc80008000000 */
[----:B------:R-:W-:-:S04]  /*06e0*/  IMAD.HI.U32 R18, R19, R8, RZ ;  /* 0x0000000813127227 */ /* 0x000fc800078e00ff */
[----:B------:R-:W-:-:S04]  /*06f0*/  IMAD.MOV R9, RZ, RZ, -R18 ;  /* 0x000000ffff097224 */ /* 0x000fc800078e0a12 */
[----:B------:R-:W-:-:S05]  /*0700*/  IMAD R8, R9, UR9, R8 ;  /* 0x0000000909087c24 */ /* 0x000fca000f8e0208 */
[----:B------:R-:W-:-:S13]  /*0710*/  ISETP.GE.U32.AND P0, PT, R8, UR9, PT ;  /* 0x0000000908007c0c */ /* 0x000fda000bf06070 */
[----:B------:R-:W-:Y:S02]  /*0720*/  @P0 VIADD R8, R8, -UR9 ;  /* 0x8000000908080c36 */ /* 0x000fe40008000000 */
[----:B------:R-:W-:-:S03]  /*0730*/  @P0 VIADD R18, R18, 0x1 ;  /* 0x0000000112120836 */ /* 0x000fc60000000000 */
[----:B------:R-:W-:-:S13]  /*0740*/  ISETP.GE.U32.AND P2, PT, R8, UR9, PT ;  /* 0x0000000908007c0c */ /* 0x000fda000bf46070 */
[----:B------:R-:W-:Y:S01]  /*0750*/  @P2 VIADD R18, R18, 0x1 ;  /* 0x0000000112122836 */ /* 0x000fe20000000000 */
[----:B------:R-:W-:-:S04]  /*0760*/  @!P3 LOP3.LUT R18, RZ, UR9, RZ, 0x33, !PT ;  /* 0x00000009ff12bc12 */ /* 0x000fc8000f8e33ff */
[----:B------:R-:W-:-:S13]  /*0770*/  ISETP.GE.AND P0, PT, R18, 0x1, PT ;  /* 0x000000011200780c */ /* 0x000fda0003f06270 */
[----:B------:R-:W-:Y:S05]  /*0780*/  @!P0 BRA `(.L_x_4) ;  /* 0x0000000800288947 */ /* 0x000fea0003800000 */
[C---:B------:R-:W-:Y:S01]  /*0790*/  ISETP.GE.U32.AND P2, PT, R18.reuse, 0x4, PT ;  /* 0x000000041200780c */ /* 0x040fe20003f46070 */
[----:B------:R-:W0:Y:S01]  /*07a0*/  LDS.64 R8, [UR4+0x18] ;  /* 0x00001804ff087984 */ /* 0x000e220008000a00 */
[----:B------:R-:W-:Y:S01]  /*07b0*/  LOP3.LUT R29, R18, 0x3, RZ, 0xc0, !PT ;  /* 0x00000003121d7812 */ /* 0x000fe200078ec0ff */
[----:B------:R-:W-:-:S03]  /*07c0*/  IMAD.MOV.U32 R23, RZ, RZ, RZ ;  /* 0x000000ffff177224 */ /* 0x000fc600078e00ff */
[----:B------:R-:W-:-:S07]  /*07d0*/  ISETP.NE.AND P0, PT, R29, RZ, PT ;  /* 0x000000ff1d00720c */ /* 0x000fce0003f05270 */
[----:B------:R-:W-:Y:S06]  /*07e0*/  @!P2 BRA `(.L_x_5) ;  /* 0x00000004000ca947 */ /* 0x000fec0003800000 */
[----:B------:R-:W1:Y:S01]  /*07f0*/  S2UR UR5, SR_CgaCtaId ;  /* 0x00000000000579c3 */ /* 0x000e620000008800 */
[----:B------:R-:W-:Y:S01]  /*0800*/  UMOV UR4, 0x400 ;  /* 0x0000040000047882 */ /* 0x000fe20000000000 */
[----:B------:R-:W-:Y:S01]  /*0810*/  VIADD R10, R0, UR9 ;  /* 0x00000009000a7c36 */ /* 0x000fe20008000000 */
[----:B------:R-:W-:Y:S01]  /*0820*/  UIADD3 UR4, UPT, UPT, UR4, 0x40, URZ ;  /* 0x0000004004047890 */ /* 0x000fe2000fffe0ff */
[----:B------:R-:W-:Y:S01]  /*0830*/  LOP3.LUT R23, R18, 0x7ffffffc, RZ, 0xc0, !PT ;  /* 0x7ffffffc12177812 */ /* 0x000fe200078ec0ff */
[----:B------:R-:W-:-:S03]  /*0840*/  IMAD.MOV.U32 R30, RZ, RZ, R0 ;  /* 0x000000ffff1e7224 */ /* 0x000fc600078e0000 */
[----:B------:R-:W2:Y:S01]  /*0850*/  LDC R25, c[0x0][0x360] ;  /* 0x0000d800ff197b82 */ /* 0x000ea20000000800 */
[----:B------:R-:W-:Y:S01]  /*0860*/  IMAD.MOV R27, RZ, RZ, -R23 ;  /* 0x000000ffff1b7224 */ /* 0x000fe200078e0a17 */
[----:B-1----:R-:W-:-:S06]  /*0870*/  ULEA UR4, UR5, UR4, 0x18 ;  /* 0x0000000405047291 */ /* 0x002fcc000f8ec0ff */
[----:B------:R-:W-:Y:S01]  /*0880*/  LEA R26, R10, UR4, 0x2 ;  /* 0x000000040a1a7c11 */ /* 0x000fe2000f8e10ff */
[C-C-:B--2---:R-:W-:Y:S01]  /*0890*/  IMAD R22, R25.reuse, 0x2, R0.reuse ;  /* 0x0000000219167824 */ /* 0x144fe200078e0200 */
[----:B------:R-:W-:Y:S01]  /*08a0*/  LEA R28, R0, UR4, 0x2 ;  /* 0x00000004001c7c11 */ /* 0x000fe2000f8e10ff */
[----:B------:R-:W-:Y:S02]  /*08b0*/  IMAD R24, R25, 0x3, R0 ;  /* 0x0000000319187824 */ /* 0x000fe400078e0200 */
[----:B------:R-:W-:-:S07]  /*08c0*/  VIADD R26, R26, 0x1 ;  /* 0x000000011a1a7836 */ /* 0x000fce0000000000 */
.L_x_6:
[----:B------:R-:W-:-:S13]  /*08d0*/  ISETP.GE.AND P2, PT, R30, R7, PT ;  /* 0x000000071e00720c */ /* 0x000fda0003f46270 */
[----:B0-----:R-:W-:-:S06]  /*08e0*/  @!P2 IMAD.WIDE R18, R30, 0x4, R8 ;  /* 0x000000041e12a825 */ /* 0x001fcc00078e0208 */
[----:B------:R-:W2:Y:S01]  /*08f0*/  @!P2 LD.E R18, desc[UR10][R18.64] ;  /* 0x0000000a1212a980 */ /* 0x000ea2000c101900 */
[----:B------:R-:W-:-:S13]  /*0900*/  ISETP.GE.AND P3, PT, R10, R7, PT ;  /* 0x000000070a00720c */ /* 0x000fda0003f66270 */
[----:B------:R-:W-:Y:S01]  /*0910*/  @!P3 IMAD.WIDE R20, R10, 0x4, R8 ;  /* 0x000000040a14b825 */ /* 0x000fe200078e0208 */
[C---:B--2---:R-:W-:Y:S02]  /*0920*/  @!P2 PRMT R31, R18.reuse, 0x7770, RZ ;  /* 0x00007770121fa816 */ /* 0x044fe400000000ff */
[C---:B------:R-:W-:Y:S02]  /*0930*/  @!P2 PRMT R33, R18.reuse, 0x7771, RZ ;  /* 0x000077711221a816 */ /* 0x040fe400000000ff */
[C---:B------:R-:W-:Y:S01]  /*0940*/  @!P2 PRMT R35, R18.reuse, 0x7772, RZ ;  /* 0x000077721223a816 */ /* 0x040fe200000000ff */
[----:B------:R0:W-:Y:S01]  /*0950*/  @!P2 STS.U8 [R28], R31 ;  /* 0x0000001f1c00a388 */ /* 0x0001e20000000000 */
[----:B------:R-:W-:-:S03]  /*0960*/  @!P2 PRMT R37, R18, 0x7773, RZ ;  /* 0x000077731225a816 */ /* 0x000fc600000000ff */
[----:B------:R1:W-:Y:S04]  /*0970*/  @!P2 STS.U8 [R28+0x1], R33 ;  /* 0x000001211c00a388 */ /* 0x0003e80000000000 */
[----:B------:R2:W-:Y:S04]  /*0980*/  @!P2 STS.U8 [R28+0x2], R35 ;  /* 0x000002231c00a388 */ /* 0x0005e80000000000 */
[----:B------:R4:W-:Y:S04]  /*0990*/  @!P2 STS.U8 [R28+0x3], R37 ;  /* 0x000003251c00a388 */ /* 0x0009e80000000000 */
[----:B------:R-:W5:Y:S01]  /*09a0*/  @!P3 LD.E R20, desc[UR10][R20.64] ;  /* 0x0000000a1414b980 */ /* 0x000f62000c101900 */
[----:B------:R-:W-:-:S13]  /*09b0*/  ISETP.GE.AND P2, PT, R22, R7, PT ;  /* 0x000000071600720c */ /* 0x000fda0003f46270 */
[----:B------:R-:W-:Y:S01]  /*09c0*/  @!P2 IMAD.WIDE R18, R22, 0x4, R8 ;  /* 0x000000041612a825 */ /* 0x000fe200078e0208 */
[C---:B-----5:R-:W-:Y:S02]  /*09d0*/  @!P3 PRMT R32, R20.reuse, 0x7770, RZ ;  /* 0x000077701420b816 */ /* 0x060fe400000000ff */
[C---:B0-----:R-:W-:Y:S02]  /*09e0*/  @!P3 PRMT R31, R20.reuse, 0x7771, RZ ;  /* 0x00007771141fb816 */ /* 0x041fe400000000ff */
[C---:B-1----:R-:W-:Y:S01]  /*09f0*/  @!P3 PRMT R33, R20.reuse, 0x7772, RZ ;  /* 0x000077721421b816 */ /* 0x042fe200000000ff */
[----:B------:R0:W-:Y:S01]  /*0a00*/  @!P3 STS.U8 [R26+-0x1], R32 ;  /* 0xffffff201a00b388 */ /* 0x0001e20000000000 */
[----:B--2---:R-:W-:-:S03]  /*0a10*/  @!P3 PRMT R35, R20, 0x7773, RZ ;  /* 0x000077731423b816 */ /* 0x004fc600000000ff */
[----:B------:R1:W-:Y:S04]  /*0a20*/  @!P3 STS.U8 [R26], R31 ;  /* 0x0000001f1a00b388 */ /* 0x0003e80000000000 */
[----:B------:R2:W-:Y:S04]  /*0a30*/  @!P3 STS.U8 [R26+0x1], R33 ;  /* 0x000001211a00b388 */ /* 0x0005e80000000000 */
[----:B------:R5:W-:Y:S04]  /*0a40*/  @!P3 STS.U8 [R26+0x2], R35 ;  /* 0x000002231a00b388 */ /* 0x000be80000000000 */
[----:B------:R-:W4:Y:S01]  /*0a50*/  @!P2 LD.E R18, desc[UR10][R18.64] ;  /* 0x0000000a1212a980 */ /* 0x000f22000c101900 */
[----:B------:R-:W-:-:S13]  /*0a60*/  ISETP.GE.AND P3, PT, R24, R7, PT ;  /* 0x000000071800720c */ /* 0x000fda0003f66270 */
[----:B------:R-:W-:Y:S01]  /*0a70*/  @!P3 IMAD.WIDE R20, R24, 0x4, R8 ;  /* 0x000000041814b825 */ /* 0x000fe200078e0208 */
[C---:B----4-:R-:W-:Y:S02]  /*0a80*/  @!P2 PRMT R37, R18.reuse, 0x7770, RZ ;  /* 0x000077701225a816 */ /* 0x050fe400000000ff */
[C---:B0-----:R-:W-:Y:S02]  /*0a90*/  @!P2 PRMT R32, R18.reuse, 0x7771, RZ ;  /* 0x000077711220a816 */ /* 0x041fe400000000ff */
[C---:B-1----:R-:W-:Y:S01]  /*0aa0*/  @!P2 PRMT R31, R18.reuse, 0x7772, RZ ;  /* 0x00007772121fa816 */ /* 0x042fe200000000ff */
[----:B------:R0:W-:Y:S01]  /*0ab0*/  @!P2 STS.U8 [R28+UR8+-0x3], R37 ;  /* 0xfffffd251c00a988 */ /* 0x0001e20008000008 */
[----:B--2---:R-:W-:-:S03]  /*0ac0*/  @!P2 PRMT R33, R18, 0x7773, RZ ;  /* 0x000077731221a816 */ /* 0x004fc600000000ff */
[----:B------:R-:W-:Y:S04]  /*0ad0*/  @!P2 STS.U8 [R28+UR8+-0x2], R32 ;  /* 0xfffffe201c00a988 */ /* 0x000fe80008000008 */
[----:B------:R1:W-:Y:S04]  /*0ae0*/  @!P2 STS.U8 [R28+UR8+-0x1], R31 ;  /* 0xffffff1f1c00a988 */ /* 0x0003e80008000008 */
[----:B------:R-:W-:Y:S04]  /*0af0*/  @!P2 STS.U8 [R28+UR8], R33 ;  /* 0x000000211c00a988 */ /* 0x000fe80008000008 */
[----:B------:R-:W2:Y:S01]  /*0b00*/  @!P3 LD.E R20, desc[UR10][R20.64] ;  /* 0x0000000a1414b980 */ /* 0x000ea2000c101900 */
[----:B------:R-:W-:-:S02]  /*0b10*/  VIADD R27, R27, 0x4 ;  /* 0x000000041b1b7836 */ /* 0x000fc40000000000 */
[C---:B------:R-:W-:Y:S02]  /*0b20*/  IMAD R30, R25.reuse, 0x4, R30 ;  /* 0x00000004191e7824 */ /* 0x040fe400078e021e */
[----:B------:R-:W-:Y:S01]  /*0b30*/  IMAD R10, R25, 0x4, R10 ;  /* 0x00000004190a7824 */ /* 0x000fe200078e020a */
[----:B------:R-:W-:Y:S01]  /*0b40*/  ISETP.NE.AND P2, PT, R27, RZ, PT ;  /* 0x000000ff1b00720c */ /* 0x000fe20003f45270 */
[C---:B------:R-:W-:Y:S02]  /*0b50*/  IMAD R22, R25.reuse, 0x4, R22 ;  /* 0x0000000419167824 */ /* 0x040fe400078e0216 */
[C---:B------:R-:W-:Y:S02]  /*0b60*/  IMAD R24, R25.reuse, 0x4, R24 ;  /* 0x0000000419187824 */ /* 0x040fe400078e0218 */
[----:B-----5:R-:W-:Y:S01]  /*0b70*/  IMAD R26, R25, 0x10, R26 ;  /* 0x00000010191a7824 */ /* 0x020fe200078e021a */
[C---:B--2---:R-:W-:Y:S02]  /*0b80*/  @!P3 PRMT R19, R20.reuse, 0x7770, RZ ;  /* 0x000077701413b816 */ /* 0x044fe400000000ff */
[----:B------:R-:W-:-:S02]  /*0b90*/  @!P3 PRMT R35, R20, 0x7771, RZ ;  /* 0x000077711423b816 */ /* 0x000fc400000000ff */
[C---:B0-----:R-:W-:Y:S01]  /*0ba0*/  @!P3 PRMT R37, R20.reuse, 0x7772, RZ ;  /* 0x000077721425b816 */ /* 0x041fe200000000ff */
[----:B------:R-:W-:Y:S01]  /*0bb0*/  @!P3 STS.U8 [R28+UR7+-0x1], R19 ;  /* 0xffffff131c00b988 */ /* 0x000fe20008000007 */
[----:B-1----:R-:W-:-:S03]  /*0bc0*/  @!P3 PRMT R31, R20, 0x7773, RZ ;  /* 0x00007773141fb816 */ /* 0x002fc600000000ff */
[----:B------:R-:W-:Y:S04]  /*0bd0*/  @!P3 STS.U8 [R28+UR7], R35 ;  /* 0x000000231c00b988 */ /* 0x000fe80008000007 */
[----:B------:R-:W-:Y:S04]  /*0be0*/  @!P3 STS.U8 [R28+UR7+0x1], R37 ;  /* 0x000001251c00b988 */ /* 0x000fe80008000007 */
[----:B------:R0:W-:Y:S02]  /*0bf0*/  @!P3 STS.U8 [R28+UR7+0x2], R31 ;  /* 0x0000021f1c00b988 */ /* 0x0001e40008000007 */
[----:B0-----:R-:W-:Y:S01]  /*0c00*/  IMAD R28, R25, 0x10, R28 ;  /* 0x00000010191c7824 */ /* 0x001fe200078e021c */
[----:B------:R-:W-:Y:S06]  /*0c10*/  @P2 BRA `(.L_x_6) ;  /* 0xfffffffc002c2947 */ /* 0x000fec000383ffff */
.L_x_5:
[----:B------:R-:W-:Y:S05]  /*0c20*/  @!P0 BRA `(.L_x_4) ;  /* 0x0000000400008947 */ /* 0x000fea0003800000 */
[----:B------:R-:W-:Y:S01]  /*0c30*/  IMAD R24, R23, UR9, R0 ;  /* 0x0000000917187c24 */ /* 0x000fe2000f8e0200 */
[----:B------:R-:W-:Y:S01]  /*0c40*/  BSSY.RECONVERGENT B0, `(.L_x_7) ;  /* 0x0000013000007945 */ /* 0x000fe20003800200 */
[----:B------:R-:W-:-:S03]  /*0c50*/  ISETP.NE.AND P2, PT, R29, 0x1, PT ;  /* 0x000000011d00780c */ /* 0x000fc60003f45270 */
[----:B------:R-:W-:-:S13]  /*0c60*/  ISETP.GE.AND P0, PT, R24, R7, PT ;  /* 0x000000071800720c */ /* 0x000fda0003f06270 */
[----:B------:R-:W-:Y:S05]  /*0c70*/  @P0 BRA `(.L_x_8) ;  /* 0x00000000003c0947 */ /* 0x000fea0003800000 */
[----:B0-----:R-:W-:-:S06]  /*0c80*/  IMAD.WIDE R18, R24, 0x4, R8 ;  /* 0x0000000418127825 */ /* 0x001fcc00078e0208 */
[----:B------:R-:W2:Y:S01]  /*0c90*/  LD.E R18, desc[UR10][R18.64] ;  /* 0x0000000a12127980 */ /* 0x000ea2000c101900 */
[----:B------:R-:W0:Y:S01]  /*0ca0*/  S2UR UR5, SR_CgaCtaId ;  /* 0x00000000000579c3 */ /* 0x000e220000008800 */
[----:B------:R-:W-:Y:S02]  /*0cb0*/  UMOV UR4, 0x400 ;  /* 0x0000040000047882 */ /* 0x000fe40000000000 */
[----:B------:R-:W-:-:S04]  /*0cc0*/  UIADD3 UR4, UPT, UPT, UR4, 0x40, URZ ;  /* 0x0000004004047890 */ /* 0x000fc8000fffe0ff */
[----:B0-----:R-:W-:-:S06]  /*0cd0*/  ULEA UR4, UR5, UR4, 0x18 ;  /* 0x0000000405047291 */ /* 0x001fcc000f8ec0ff */
[----:B------:R-:W-:Y:S02]  /*0ce0*/  LEA R23, R24, UR4, 0x2 ;  /* 0x0000000418177c11 */ /* 0x000fe4000f8e10ff */
[C---:B--2---:R-:W-:Y:S02]  /*0cf0*/  PRMT R10, R18.reuse, 0x7770, RZ ;  /* 0x00007770120a7816 */ /* 0x044fe400000000ff */
[C---:B------:R-:W-:Y:S02]  /*0d00*/  PRMT R20, R18.reuse, 0x7771, RZ ;  /* 0x0000777112147816 */ /* 0x040fe400000000ff */
[C---:B------:R-:W-:Y:S01]  /*0d10*/  PRMT R21, R18.reuse, 0x7772, RZ ;  /* 0x0000777212157816 */ /* 0x040fe200000000ff */
[----:B------:R1:W-:Y:S01]  /*0d20*/  STS.U8 [R23], R10 ;  /* 0x0000000a17007388 */ /* 0x0003e20000000000 */
[----:B------:R-:W-:-:S03]  /*0d30*/  PRMT R22, R18, 0x7773, RZ ;  /* 0x0000777312167816 */ /* 0x000fc600000000ff */
[----:B------:R1:W-:Y:S04]  /*0d40*/  STS.U8 [R23+0x1], R20 ;  /* 0x0000011417007388 */ /* 0x0003e80000000000 */
[----:B------:R1:W-:Y:S04]  /*0d50*/  STS.U8 [R23+0x2], R21 ;  /* 0x0000021517007388 */ /* 0x0003e80000000000 */
[----:B------:R1:W-:Y:S02]  /*0d60*/  STS.U8 [R23+0x3], R22 ;  /* 0x0000031617007388 */ /* 0x0003e40000000000 */
.L_x_8:
[----:B------:R-:W-:Y:S05]  /*0d70*/  BSYNC.RECONVERGENT B0 ;  /* 0x0000000000007941 */ /* 0x000fea0003800200 */
.L_x_7:
[----:B------:R-:W-:Y:S05]  /*0d80*/  @!P2 BRA `(.L_x_4) ;  /* 0x0000000000a8a947 */ /* 0x000fea0003800000 */
[----:B------:R-:W-:Y:S01]  /*0d90*/  VIADD R24, R24, UR9 ;  /* 0x0000000918187c36 */ /* 0x000fe20008000000 */
        /* <DEDUP_REMOVED lines=10> */
[----:B-1----:R-:W-:Y:S02]  /*0e40*/  LEA R23, R24, UR4, 0x2 ;  /* 0x0000000418177c11 */ /* 0x002fe4000f8e10ff */
        /* <DEDUP_REMOVED lines=8> */
.L_x_10:
[----:B------:R-:W-:Y:S05]  /*0ed0*/  BSYNC.RECONVERGENT B0 ;  /* 0x0000000000007941 */ /* 0x000fea0003800200 */
.L_x_9:
[----:B------:R-:W-:Y:S05]  /*0ee0*/  @!P2 BRA `(.L_x_4) ;  /* 0x000000000050a947 */ /* 0x000fea0003800000 */
[----:B-12---:R-:W-:Y:S01]  /*0ef0*/  VIADD R20, R24, UR9 ;  /* 0x0000000918147c36 */ /* 0x006fe20008000000 */
[----:B------:R-:W-:Y:S04]  /*0f00*/  BSSY.RECONVERGENT B0, `(.L_x_4) ;  /* 0x0000012000007945 */ /* 0x000fe80003800200 */
        /* <DEDUP_REMOVED lines=17> */
.L_x_11:
[----:B------:R-:W-:Y:S05]  /*1020*/  BSYNC.RECONVERGENT B0 ;  /* 0x0000000000007941 */ /* 0x000fea0003800200 */
.L_x_4:
[----:B------:R-:W4:Y:S08]  /*1030*/  S2UR UR5, SR_CgaCtaId ;  /* 0x00000000000579c3 */ /* 0x000f300000008800 */
[----:B------:R-:W-:Y:S01]  /*1040*/  BAR.SYNC.DEFER_BLOCKING 0x0 ;  /* 0x0000000000007b1d */ /* 0x000fe20000010000 */
[----:B0-----:R-:W-:-:S05]  /*1050*/  IMAD.MOV.U32 R8, RZ, RZ, 0x1 ;  /* 0x00000001ff087424 */ /* 0x001fca00078e00ff */
[----:B------:R-:W-:Y:S02]  /*1060*/  UMOV UR4, 0x400 ;  /* 0x0000040000047882 */ /* 0x000fe40000000000 */
[----:B----4-:R-:W-:-:S03]  /*1070*/  ULEA UR4, UR5, UR4, 0x18 ;  /* 0x0000000405047291 */ /* 0x010fc6000f8ec0ff */
[----:B------:R-:W-:-:S06]  /*1080*/  UMOV UR5, 0x47700000 ;  /* 0x4770000000057882 */ /* 0x000fcc0000000000 */
[----:B-12---:R-:W0:Y:S01]  /*1090*/  LDS R10, [UR4] ;  /* 0x00000004ff0a7984 */ /* 0x006e220008000800 */
[----:B------:R-:W-:Y:S01]  /*10a0*/  UMOV UR4, 0xd9ea2d ;  /* 0x00d9ea2d00047882 */ /* 0x000fe20000000000 */
[----:B0-----:R-:W0:Y:S01]  /*10b0*/  I2F.F64.S16 R22, R10.H1 ;  /* 0x1000000a00167312 */ /* 0x001e220000101c00 */
[----:B------:R-:W-:-:S07]  /*10c0*/  PRMT R30, R10, 0x7632, R30 ;  /* 0x000076320a1e7816 */ /* 0x000fce000000001e */
[----:B0-----:R-:W0:Y:S02]  /*10d0*/  MUFU.RCP64H R9, R23 ;  /* 0x0000001700097308 */ /* 0x001e240000001800 */
[----:B0-----:R-:W-:-:S08]  /*10e0*/  DFMA R18, -R22, R8, 1 ;  /* 0x3ff000001612742b */ /* 0x001fd00000000108 */
[----:B------:R-:W-:-:S08]  /*10f0*/  DFMA R18, R18, R18, R18 ;  /* 0x000000121212722b */ /* 0x000fd00000000012 */
[----:B------:R-:W-:-:S08]  /*1100*/  DFMA R18, R8, R18, R8 ;  /* 0x000000120812722b */ /* 0x000fd00000000008 */
[----:B------:R-:W-:-:S08]  /*1110*/  DFMA R8, -R22, R18, 1 ;  /* 0x3ff000001608742b */ /* 0x000fd00000000112 */
[----:B------:R-:W-:-:S08]  /*1120*/  DFMA R8, R18, R8, R18 ;  /* 0x000000081208722b */ /* 0x000fd00000000012 */
[----:B------:R-:W-:-:S08]  /*1130*/  DMUL R18, R8, UR4 ;  /* 0x0000000408127c28 */ /* 0x000fd00008000000 */
[----:B------:R-:W-:-:S08]  /*1140*/  DFMA R20, -R22, R18, UR4 ;  /* 0x0000000416147e2b */ /* 0x000fd00008000112 */
[----:B------:R-:W-:-:S10]  /*1150*/  DFMA R18, R8, R20, R18 ;  /* 0x000000140812722b */ /* 0x000fd40000000012 */
[----:B------:R-:W-:-:S05]  /*1160*/  FFMA R7, RZ, R23, R19 ;  /* 0x00000017ff077223 */ /* 0x000fca0000000013 */
[----:B------:R-:W-:-:S13]  /*1170*/  FSETP.GT.AND P0, PT, |R7|, 1.469367938527859385e-39, PT ;  /* 0x001000000700780b */ /* 0x000fda0003f04200 */
[----:B------:R-:W-:Y:S05]  /*1180*/  @P0 BRA `(.L_x_12) ;  /* 0x0000000000080947 */ /* 0x000fea0003800000 */
[----:B------:R-:W-:-:S07]  /*1190*/  MOV R28, 0x11b0 ;  /* 0x000011b0001c7802 */ /* 0x000fce0000000f00 */
[----:B---3--:R-:W-:Y:S05]  /*11a0*/  CALL.REL.NOINC `($__internal_0_$__cuda_sm20_div_rn_f64_full) ;  /* 0x0000000800787944 */ /* 0x008fea0003c00000 */
.L_x_12:
[----:B------:R-:W0:Y:S01]  /*11b0*/  S2UR UR5, SR_CgaCtaId ;  /* 0x00000000000579c3 */ /* 0x000e220000008800 */
[----:B------:R-:W-:Y:S01]  /*11c0*/  UMOV UR4, 0x400 ;  /* 0x0000040000047882 */ /* 0x000fe20000000000 */
[----:B------:R-:W1:Y:S01]  /*11d0*/  F2F.F32.F64 R7, R18 ;  /* 0x0000001200077310 */ /* 0x000e620000301000 */
[----:B------:R-:W-:Y:S01]  /*11e0*/  IMAD.MOV.U32 R8, RZ, RZ, RZ ;  /* 0x000000ffff087224 */ /* 0x000fe200078e00ff */
[----:B0-----:R-:W-:-:S09]  /*11f0*/  ULEA UR4, UR5, UR4, 0x18 ;  /* 0x0000000405047291 */ /* 0x001fd2000f8ec0ff */
[----:B------:R-:W0:Y:S04]  /*1200*/  LDS R26, [UR4+0x38] ;  /* 0x00003804ff1a7984 */ /* 0x000e280008000800 */
[----:B------:R-:W-:Y:S04]  /*1210*/  @!P1 STS [UR4+0x234], RZ ;  /* 0x000234ffff009988 */ /* 0x000fe80008000804 */
[----:B-1----:R1:W-:Y:S04]  /*1220*/  @!P1 STS [UR4+0x43c], R7 ;  /* 0x00043c07ff009988 */ /* 0x0023e80008000804 */
[----:B------:R-:W-:Y:S01]  /*1230*/  @!P1 STS [UR4+0x644], RZ ;  /* 0x000644ffff009988 */ /* 0x000fe20008000804 */
[----:B0-----:R-:W-:-:S13]  /*1240*/  ISETP.GE.AND P0, PT, R26, 0x1, PT ;  /* 0x000000011a00780c */ /* 0x001fda0003f06270 */
[----:B-1----:R-:W-:Y:S05]  /*1250*/  @!P0 BRA `(.L_x_13) ;  /* 0x0000000800248947 */ /* 0x002fea0003800000 */
[----:B------:R-:W-:Y:S02]  /*1260*/  PRMT R10, R10, 0x9910, RZ ;  /* 0x000099100a0a7816 */ /* 0x000fe400000000ff */
[----:B------:R-:W-:-:S07]  /*1270*/  CS2R R8, SRZ ;  /* 0x0000000000087805 */ /* 0x000fce000001ff00 */
.L_x_22:
[----:B------:R-:W-:Y:S01]  /*1280*/  VIMNMX.U32 R11, PT, PT, R10, UR9, PT ;  /* 0x000000090a0b7c48 */ /* 0x000fe2000bfe0000 */
[----:B------:R-:W-:Y:S03]  /*1290*/  BSSY.RECONVERGENT B1, `(.L_x_14) ;  /* 0x0000024000017945 */ /* 0x000fe60003800200 */
[----:B------:R-:W-:-:S13]  /*12a0*/  ISETP.GE.U32.AND P0, PT, R0, R11, PT ;  /* 0x0000000b0000720c */ /* 0x000fda0003f06070 */
[----:B0--3-5:R-:W-:Y:S05]  /*12b0*/  @P0 BRA `(.L_x_15) ;  /* 0x0000000000840947 */ /* 0x029fea0003800000 */
[----:B------:R-:W0:Y:S01]  /*12c0*/  S2UR UR5, SR_CgaCtaId ;  /* 0x00000000000579c3 */ /* 0x000e220000008800 */
[----:B------:R-:W-:Y:S01]  /*12d0*/  UMOV UR4, 0x400 ;  /* 0x0000040000047882 */ /* 0x000fe20000000000 */
[----:B------:R-:W-:Y:S01]  /*12e0*/  IMAD R17, R9, UR9, R0 ;  /* 0x0000000909117c24 */ /* 0x000fe2000f8e0200 */
[----:B0-----:R-:W-:-:S09]  /*12f0*/  ULEA UR4, UR5, UR4, 0x18 ;  /* 0x0000000405047291 */ /* 0x001fd2000f8ec0ff */
[----:B------:R-:W0:Y:S04]  /*1300*/  LDS.64 R20, [UR4+0x10] ;  /* 0x00001004ff147984 */ /* 0x000e280008000a00 */
[----:B------:R-:W1:Y:S04]  /*1310*/  LDS R14, [UR4+0x3c] ;  /* 0x00003c04ff0e7984 */ /* 0x000e680008000800 */
[----:B------:R-:W2:Y:S01]  /*1320*/  LDS.64 R12, [UR4+0x8] ;  /* 0x00000804ff0c7984 */ /* 0x000ea20008000a00 */
[----:B0-----:R-:W-:-:S04]  /*1330*/  IMAD.WIDE.U32 R18, R17, 0x4, R20 ;  /* 0x0000000411127825 */ /* 0x001fc800078e0014 */
[----:B-1----:R-:W-:Y:S02]  /*1340*/  IMAD.IADD R25, R17, 0x1, R14 ;  /* 0x0000000111197824 */ /* 0x002fe400078e020e */
[----:B------:R0:W4:Y:S02]  /*1350*/  LD.E R18, desc[UR10][R18.64] ;  /* 0x0000000a12127980 */ /* 0x000124000c101900 */
[----:B------:R-:W-:Y:S01]  /*1360*/  IMAD.IADD R23, R14, 0x1, R25 ;  /* 0x000000010e177824 */ /* 0x000fe200078e0219 */
[----:B--2---:R-:W-:Y:S01]  /*1370*/  IADD3 R16, P0, PT, R12, R17, RZ ;  /* 0x000000110c107210 */ /* 0x004fe20007f1e0ff */
[----:B------:R-:W-:-:S04]  /*1380*/  IMAD.WIDE.U32 R24, R25, 0x4, R20 ;  /* 0x0000000419187825 */ /* 0x000fc800078e0014 */
[----:B------:R-:W-:Y:S02]  /*1390*/  IMAD.IADD R15, R14, 0x1, R23 ;  /* 0x000000010e0f7824 */ /* 0x000fe400078e0217 */
[----:B------:R-:W-:-:S04]  /*13a0*/  IMAD.WIDE.U32 R22, R23, 0x4, R20 ;  /* 0x0000000417167825 */ /* 0x000fc800078e0014 */
[----:B------:R-:W-:Y:S01]  /*13b0*/  IMAD.WIDE.U32 R20, R15, 0x4, R20 ;  /* 0x000000040f147825 */ /* 0x000fe200078e0014 */
[----:B------:R-:W5:Y:S03]  /*13c0*/  LD.E R14, desc[UR10][R22.64] ;  /* 0x0000000a160e7980 */ /* 0x000f66000c101900 */
[----:B------:R-:W-:Y:S01]  /*13d0*/  IMAD.X R17, RZ, RZ, R13, P0 ;  /* 0x000000ffff117224 */ /* 0x000fe200000e060d */
[----:B------:R-:W5:Y:S04]  /*13e0*/  LD.E R15, desc[UR10][R20.64] ;  /* 0x0000000a140f7980 */ /* 0x000f68000c101900 */
[----:B------:R-:W5:Y:S01]  /*13f0*/  LD.E R13, desc[UR10][R24.64] ;  /* 0x0000000a180d7980 */ /* 0x000f62000c101900 */
[----:B------:R-:W-:-:S02]  /*1400*/  IMAD.MOV.U32 R28, RZ, RZ, 0x3eaaaaab ;  /* 0x3eaaaaabff1c7424 */ /* 0x000fc400078e00ff */
[----:B0-----:R-:W-:Y:S01]  /*1410*/  IMAD.MOV.U32 R19, RZ, RZ, 0x40400000 ;  /* 0x40400000ff137424 */ /* 0x001fe200078e00ff */
[----:B------:R0:W5:Y:S03]  /*1420*/  LD.E.U8 R12, desc[UR10][R16.64] ;  /* 0x0000000a100c7980 */ /* 0x000166000c101100 */
[----:B------:R-:W-:-:S04]  /*1430*/  FFMA R19, R28, -R19, 1 ;  /* 0x3f8000001c137423 */ /* 0x000fc80000000813 */
[----:B------:R-:W-:Y:S01]  /*1440*/  FFMA R19, R19, R28, 0.3333333432674407959 ;  /* 0x3eaaaaab13137423 */ /* 0x000fe2000000001c */
[----:B----4-:R-:W1:Y:S03]  /*1450*/  FCHK P0, R18, 3 ;  /* 0x4040000012007902 */ /* 0x010e660000000000 */
[----:B------:R-:W-:-:S04]  /*1460*/  FFMA R27, R18, R19, RZ ;  /* 0x00000013121b7223 */ /* 0x000fc800000000ff */
[----:B------:R-:W-:Y:S01]  /*1470*/  FFMA R28, R27, -3, R18 ;  /* 0xc04000001b1c7823 */ /* 0x000fe20000000012 */
[----:B0-----:R-:W-:-:S03]  /*1480*/  FADD R17, -R18, 1 ;  /* 0x3f80000012117421 */ /* 0x001fc60000000100 */
[----:B------:R-:W-:Y:S01]  /*1490*/  FFMA R16, R19, R28, R27 ;  /* 0x0000001c13107223 */ /* 0x000fe2000000001b */
[----:B-1----:R-:W-:Y:S06]  /*14a0*/  @!P0 BRA `(.L_x_15) ;  /* 0x0000000000088947 */ /* 0x002fec0003800000 */
[----:B------:R-:W-:-:S07]  /*14b0*/  MOV R20, 0x14d0 ;  /* 0x000014d000147802 */ /* 0x000fce0000000f00 */
[----:B---3-5:R-:W-:Y:S05]  /*14c0*/  CALL.REL.NOINC `($__internal_1_$__cuda_sm3x_div_rn_noftz_f32_slowpath) ;  /* 0x0000000800ec7944 */ /* 0x028fea0003c00000 */
.L_x_15:
[----:B------:R-:W-:Y:S05]  /*14d0*/  BSYNC.RECONVERGENT B1 ;  /* 0x0000000000017941 */ /* 0x000fea0003800200 */
.L_x_14:
[----:B------:R-:W-:Y:S01]  /*14e0*/  PRMT R18, R30, 0x9910, RZ ;  /* 0x000099101e127816 */ /* 0x000fe200000000ff */
[----:B------:R-:W-:-:S04]  /*14f0*/  VIADD R25, R11, 0xffffffff ;  /* 0xffffffff0b197836 */ /* 0x000fc80000000000 */
[----:B------:R-:W-:-:S05]  /*1500*/  IMAD.IADD R18, R18, 0x1, R25 ;  /* 0x0000000112127824 */ /* 0x000fca00078e0219 */
[----:B------:R-:W-:-:S13]  /*1510*/  ISETP.GE.AND P0, PT, R18, 0x1, PT ;  /* 0x000000011200780c */ /* 0x000fda0003f06270 */
[----:B------:R-:W-:Y:S05]  /*1520*/  @!P0 BRA `(.L_x_16) ;  /* 0x00000004005c8947 */ /* 0x000fea0003800000 */
[C---:B------:R-:W-:Y:S01]  /*1530*/  ISETP.NE.AND P0, PT, R9.reuse, RZ, PT ;  /* 0x000000ff0900720c */ /* 0x040fe20003f05270 */
[----:B------:R-:W-:Y:S01]  /*1540*/  IMAD.MOV.U32 R24, RZ, RZ, RZ ;  /* 0x000000ffff187224 */ /* 0x000fe200078e00ff */
[----:B------:R-:W-:Y:S02]  /*1550*/  LOP3.LUT P1, RZ, R9, R0, RZ, 0xfc, !PT ;  /* 0x0000000009ff7212 */ /* 0x000fe4000782fcff */
[----:B------:R-:W-:Y:S02]  /*1560*/  CS2R R28, SRZ ;  /* 0x00000000001c7805 */ /* 0x000fe4000001ff00 */
[----:B------:R-:W-:Y:S02]  /*1570*/  ISETP.EQ.AND P0, PT, R0, RZ, P0 ;  /* 0x000000ff0000720c */ /* 0x000fe40000702270 */
[----:B------:R-:W-:Y:S01]  /*1580*/  CS2R R26, SRZ ;  /* 0x00000000001a7805 */ /* 0x000fe2000001ff00 */
[----:B------:R-:W-:Y:S01]  /*1590*/  IMAD.MOV.U32 R31, RZ, RZ, RZ ;  /* 0x000000ffff1f7224 */ /* 0x000fe200078e00ff */
[----:B------:R-:W-:Y:S01]  /*15a0*/  FSEL R33, R7, RZ, !P1 ;  /* 0x000000ff07217208 */ /* 0x000fe20004800000 */
[----:B------:R-:W-:-:S08]  /*15b0*/  UMOV UR4, URZ ;  /* 0x000000ff00047c82 */ /* 0x000fd00008000000 */
.L_x_21:
[----:B------:R-:W-:Y:S01]  /*15c0*/  PRMT R18, R30, 0x9910, RZ ;  /* 0x000099101e127816 */ /* 0x000fe200000000ff */
[----:B------:R-:W-:Y:S03]  /*15d0*/  BSSY.RECONVERGENT B0, `(.L_x_17) ;  /* 0x0000026000007945 */ /* 0x000fe60003800200 */
[----:B------:R-:W-:-:S04]  /*15e0*/  ISETP.GE.AND P1, PT, R29, R18, PT ;  /* 0x000000121d00720c */ /* 0x000fc80003f26270 */
[----:B------:R-:W-:-:S13]  /*15f0*/  ISETP.GT.U32.OR P1, PT, R0, UR4, P1 ;  /* 0x0000000400007c0c */ /* 0x000fda0008f24470 */
[----:B0--3--:R-:W-:Y:S05]  /*1600*/  @P1 BRA `(.L_x_18) ;  /* 0x0000000000881947 */ /* 0x009fea0003800000 */
[----:B------:R-:W0:Y:S01]  /*1610*/  S2R R19, SR_CgaCtaId ;  /* 0x0000000000137919 */ /* 0x000e220000008800 */
[----:B------:R-:W-:Y:S01]  /*1620*/  MOV R28, 0x400 ;  /* 0x00000400001c7802 */ /* 0x000fe20000000f00 */
[----:B------:R-:W-:-:S04]  /*1630*/  FADD R33, R33, R24 ;  /* 0x0000001821217221 */ /* 0x000fc80000000000 */
[----:B------:R-:W-:Y:S02]  /*1640*/  VIADD R24, R28, 0x40 ;  /* 0x000000401c187836 */ /* 0x000fe40000000000 */
[----:B------:R-:W-:-:S04]  /*1650*/  FMUL R18, R33, 0.89999997615814208984 ;  /* 0x3f66666621127820 */ /* 0x000fc80000400000 */
[----:B-----5:R-:W-:Y:S01]  /*1660*/  FFMA R26, R15, R26, R18 ;  /* 0x0000001a0f1a7223 */ /* 0x020fe20000000012 */
[C---:B0-----:R-:W-:Y:S02]  /*1670*/  @P0 LEA R28, R19.reuse, R28, 0x18 ;  /* 0x0000001c131c0211 */ /* 0x041fe400078ec0ff */
[----:B------:R-:W-:-:S03]  /*1680*/  LEA R24, R19, R24, 0x18 ;  /* 0x0000001813187211 */ /* 0x000fc600078ec0ff */
[----:B------:R-:W0:Y:S04]  /*1690*/  @P0 LDS.64 R22, [R28+0x20] ;  /* 0x000020001c160984 */ /* 0x000e280000000a00 */
[----:B------:R-:W1:Y:S04]  /*16a0*/  @P0 LDS.64 R20, [R28+0x28] ;  /* 0x000028001c140984 */ /* 0x000e680000000a00 */
[----:B------:R-:W2:Y:S01]  /*16b0*/  @P0 LDS.64 R18, [R28+0x30] ;  /* 0x000030001c120984 */ /* 0x000ea20000000a00 */
[----:B0-----:R-:W-:-:S06]  /*16c0*/  @P0 IMAD.WIDE R22, R29, 0x4, R22 ;  /* 0x000000041d160825 */ /* 0x001fcc00078e0216 */
[----:B------:R-:W4:Y:S01]  /*16d0*/  @P0 LD.E R23, desc[UR10][R22.64] ;  /* 0x0000000a16170980 */ /* 0x000f22000c101900 */
[----:B-1----:R-:W-:-:S03]  /*16e0*/  @P0 IMAD.WIDE R20, R29, 0x4, R20 ;  /* 0x000000041d140825 */ /* 0x002fc600078e0214 */
[----:B----4-:R-:W-:Y:S04]  /*16f0*/  @P0 STS [R28+0x234], R23 ;  /* 0x000234171c000388 */ /* 0x010fe80000000800 */
[----:B------:R-:W4:Y:S01]  /*1700*/  @P0 LD.E R21, desc[UR10][R20.64] ;  /* 0x0000000a14150980 */ /* 0x000f22000c101900 */
[----:B--2---:R-:W-:-:S03]  /*1710*/  @P0 IMAD.WIDE R18, R29, 0x4, R18 ;  /* 0x000000041d120825 */ /* 0x004fc600078e0212 */
[----:B----4-:R-:W-:Y:S04]  /*1720*/  @P0 STS [R28+0x644], R21 ;  /* 0x000644151c000388 */ /* 0x010fe80000000800 */
[----:B------:R-:W2:Y:S01]  /*1730*/  @P0 LD.E R19, desc[UR10][R18.64] ;  /* 0x0000000a12130980 */ /* 0x000ea2000c101900 */
[----:B------:R-:W-:Y:S02]  /*1740*/  IMAD.IADD R30, R24, 0x1, R29 ;  /* 0x00000001181e7824 */ /* 0x000fe400078e021d */
[----:B------:R-:W-:Y:S01]  /*1750*/  FMUL R20, R14, R31 ;  /* 0x0000001f0e147220 */ /* 0x000fe20000400000 */
[----:B------:R-:W-:-:S03]  /*1760*/  VIADD R29, R29, 0x1 ;  /* 0x000000011d1d7836 */ /* 0x000fc60000000000 */
[----:B------:R-:W-:Y:S01]  /*1770*/  FFMA R27, R27, 0.10000000149011611938, R20 ;  /* 0x3dcccccd1b1b7823 */ /* 0x000fe20000000014 */
[----:B--2---:R-:W-:Y:S04]  /*1780*/  @P0 STS [R28+0x43c], R19 ;  /* 0x00043c131c000388 */ /* 0x004fe80000000800 */
[----:B------:R-:W0:Y:S04]  /*1790*/  LDS.U8 R35, [R30] ;  /* 0x000000001e237984 */ /* 0x000e280000000000 */
[----:B------:R-:W1:Y:S04]  /*17a0*/  LDS R24, [R5] ;  /* 0x0000000005187984 */ /* 0x000e680000000800 */
[----:B------:R-:W2:Y:S04]  /*17b0*/  LDS R22, [R6] ;  /* 0x0000000006167984 */ /* 0x000ea80000000800 */
[----:B------:R4:W3:Y:S01]  /*17c0*/  LDS R33, [R4] ;  /* 0x0000000004217984 */ /* 0x0008e20000000800 */
[----:B0-----:R-:W-:-:S04]  /*17d0*/  ISETP.NE.AND P1, PT, R35, R12, PT ;  /* 0x0000000c2300720c */ /* 0x001fc80003f25270 */
[----:B------:R-:W-:Y:S01]  /*17e0*/  FSEL R31, R17, R16, !P1 ;  /* 0x00000010111f7208 */ /* 0x000fe20004800000 */
[----:B-1----:R-:W-:-:S04]  /*17f0*/  FMUL R18, R24, 0.10000000149011611938 ;  /* 0x3dcccccd18127820 */ /* 0x002fc80000400000 */
[----:B------:R-:W-:Y:S01]  /*1800*/  FMUL R31, R31, R26 ;  /* 0x0000001a1f1f7220 */ /* 0x000fe20000400000 */
[----:B--2---:R-:W-:Y:S01]  /*1810*/  FFMA R28, R13, R22, R18 ;  /* 0x000000160d1c7223 */ /* 0x004fe20000000012 */
[----:B----4-:R-:W-:-:S07]  /*1820*/  IMAD.MOV.U32 R26, RZ, RZ, R22 ;  /* 0x000000ffff1a7224 */ /* 0x010fce00078e0016 */
.L_x_18:
[----:B------:R-:W-:Y:S05]  /*1830*/  BSYNC.RECONVERGENT B0 ;  /* 0x0000000000007941 */ /* 0x000fea0003800200 */
.L_x_17:
[----:B------:R-:W0:Y:S08]  /*1840*/  S2UR UR6, SR_CgaCtaId ;  /* 0x00000000000679c3 */ /* 0x000e300000008800 */
[----:B------:R-:W-:Y:S01]  /*1850*/  BAR.SYNC.DEFER_BLOCKING 0x0 ;  /* 0x0000000000007b1d */ /* 0x000fe20000010000 */
[----:B------:R-:W-:Y:S01]  /*1860*/  ISETP.NE.AND P2, PT, R0, R25, PT ;  /* 0x000000190000720c */ /* 0x000fe20003f45270 */
[----:B------:R-:W-:-:S02]  /*1870*/  IMAD.MOV.U32 R19, RZ, RZ, R8 ;  /* 0x000000ffff137224 */ /* 0x000fc400078e0008 */
[----:B------:R-:W-:Y:S02]  /*1880*/  FADD R8, R28, R31 ;  /* 0x0000001f1c087221 */ /* 0x000fe40000000000 */
[----:B------:R-:W-:Y:S02]  /*1890*/  UMOV UR5, 0x400 ;  /* 0x0000040000057882 */ /* 0x000fe40000000000 */
[----:B------:R-:W-:Y:S01]  /*18a0*/  FADD R8, R8, R19 ;  /* 0x0000001308087221 */ /* 0x000fe20000000000 */
[----:B------:R-:W-:Y:S01]  /*18b0*/  BSSY.RECONVERGENT B0, `(.L_x_19) ;  /* 0x0000016000007945 */ /* 0x000fe20003800200 */
[----:B0-----:R-:W-:Y:S01]  /*18c0*/  ULEA UR5, UR6, UR5, 0x18 ;  /* 0x0000000506057291 */ /* 0x001fe2000f8ec0ff */
[----:B------:R-:W-:Y:S04]  /*18d0*/  STS [R6+0x4], R31 ;  /* 0x0000041f06007388 */ /* 0x000fe80000000800 */
[----:B------:R-:W-:Y:S04]  /*18e0*/  STS [R4+0x4], R27 ;  /* 0x0000041b04007388 */ /* 0x000fe80000000800 */
[----:B------:R-:W-:Y:S04]  /*18f0*/  STS [R5+0x4], R28 ;  /* 0x0000041c05007388 */ /* 0x000fe80000000800 */
[----:B------:R-:W0:Y:S02]  /*1900*/  LDS R18, [UR5+0x38] ;  /* 0x00003805ff127984 */ /* 0x000e240008000800 */
[----:B0-----:R-:W-:-:S05]  /*1910*/  VIADD R18, R18, 0xffffffff ;  /* 0xffffffff12127836 */ /* 0x001fca0000000000 */
[CC--:B------:R-:W-:Y:S02]  /*1920*/  ISETP.GE.AND P1, PT, R9.reuse, R18.reuse, PT ;  /* 0x000000120900720c */ /* 0x0c0fe40003f26270 */
[----:B------:R-:W-:Y:S02]  /*1930*/  ISETP.NE.AND P3, PT, R9, R18, PT ;  /* 0x000000120900720c */ /* 0x000fe40003f65270 */
[----:B------:R-:W-:Y:S02]  /*1940*/  ISETP.NE.OR P1, PT, R0, R25, P1 ;  /* 0x000000190000720c */ /* 0x000fe40000f25670 */
[----:B------:R-:W-:-:S05]  /*1950*/  @!P2 FSEL R19, R8, R19, !P3 ;  /* 0x000000130813a208 */ /* 0x000fca0005800000 */
[----:B------:R-:W-:-:S06]  /*1960*/  IMAD.MOV.U32 R8, RZ, RZ, R19 ;  /* 0x000000ffff087224 */ /* 0x000fcc00078e0013 */
[----:B------:R-:W-:Y:S05]  /*1970*/  @P1 BRA `(.L_x_20) ;  /* 0x0000000000241947 */ /* 0x000fea0003800000 */
[----:B------:R-:W0:Y:S02]  /*1980*/  LDS.64 R18, [UR5+0x20] ;  /* 0x00002005ff127984 */ /* 0x000e240008000a00 */
[----:B0-----:R-:W-:-:S05]  /*1990*/  IMAD.WIDE R18, R29, 0x4, R18 ;  /* 0x000000041d127825 */ /* 0x001fca00078e0212 */
[----:B------:R-:W-:Y:S04]  /*19a0*/  ST.E desc[UR10][R18.64+-0x4], R31 ;  /* 0xfffffc1f12007985 */ /* 0x000fe8000c10190a */
[----:B------:R-:W0:Y:S02]  /*19b0*/  LDS.64 R20, [UR5+0x28] ;  /* 0x00002805ff147984 */ /* 0x000e240008000a00 */
[----:B0-----:R-:W-:-:S05]  /*19c0*/  IMAD.WIDE R20, R29, 0x4, R20 ;  /* 0x000000041d147825 */ /* 0x001fca00078e0214 */
[----:B------:R-:W-:Y:S04]  /*19d0*/  ST.E desc[UR10][R20.64+-0x4], R28 ;  /* 0xfffffc1c14007985 */ /* 0x000fe8000c10190a */
[----:B------:R-:W0:Y:S02]  /*19e0*/  LDS.64 R22, [UR5+0x30] ;  /* 0x00003005ff167984 */ /* 0x000e240008000a00 */
[----:B0-----:R-:W-:-:S05]  /*19f0*/  IMAD.WIDE R22, R29, 0x4, R22 ;  /* 0x000000041d167825 */ /* 0x001fca00078e0216 */
[----:B------:R0:W-:Y:S02]  /*1a00*/  ST.E desc[UR10][R22.64+-0x4], R27 ;  /* 0xfffffc1b16007985 */ /* 0x0001e4000c10190a */
.L_x_20:
[----:B------:R-:W-:Y:S05]  /*1a10*/  BSYNC.RECONVERGENT B0 ;  /* 0x0000000000007941 */ /* 0x000fea0003800200 */
.L_x_19:
[----:B------:R-:W-:Y:S01]  /*1a20*/  BAR.SYNC.DEFER_BLOCKING 0x0 ;  /* 0x0000000000007b1d */ /* 0x000fe20000010000 */
[----:B------:R-:W-:-:S05]  /*1a30*/  UIADD3 UR4, UPT, UPT, UR4, 0x1, URZ ;  /* 0x0000000104047890 */ /* 0x000fca000fffe0ff */
[----:B------:R-:W1:Y:S02]  /*1a40*/  LDS.U16 R30, [UR5+0x2] ;  /* 0x00000205ff1e7984 */ /* 0x000e640008000400 */
[----:B-1----:R-:W-:-:S05]  /*1a50*/  PRMT R18, R30, 0x9910, RZ ;  /* 0x000099101e127816 */ /* 0x002fca00000000ff */
[----:B------:R-:W-:-:S05]  /*1a60*/  IMAD.IADD R18, R25, 0x1, R18 ;  /* 0x0000000119127824 */ /* 0x000fca00078e0212 */
[----:B------:R-:W-:-:S13]  /*1a70*/  ISETP.LE.AND P1, PT, R18, UR4, PT ;  /* 0x0000000412007c0c */ /* 0x000fda000bf23270 */
[----:B------:R-:W-:Y:S05]  /*1a80*/  @!P1 BRA `(.L_x_21) ;  /* 0xfffffff800cc9947 */ /* 0x000fea000383ffff */
[----:B------:R-:W1:Y:S02]  /*1a90*/  LDS R26, [UR5+0x38] ;  /* 0x00003805ff1a7984 */ /* 0x000e640008000800 */
.L_x_16:
[----:B------:R-:W-:Y:S01]  /*1aa0*/  VIADD R9, R9, 0x1 ;  /* 0x0000000109097836 */ /* 0x000fe20000000000 */
[----:B------:R-:W-:-:S04]  /*1ab0*/  VIMNMX.U32 R10, PT, PT, R10, UR9, !PT ;  /* 0x000000090a0a7c48 */ /* 0x000fc8000ffe0000 */
[----:B-1----:R-:W-:Y:S01]  /*1ac0*/  ISETP.GE.AND P0, PT, R9, R26, PT ;  /* 0x0000001a0900720c */ /* 0x002fe20003f06270 */
[----:B------:R-:W-:-:S12]  /*1ad0*/  VIADD R10, R10, -UR9 ;  /* 0x800000090a0a7c36 */ /* 0x000fd80008000000 */
[----:B------:R-:W-:Y:S05]  /*1ae0*/  @!P0 BRA `(.L_x_22) ;  /* 0xfffffff400e48947 */ /* 0x000fea000383ffff */
.L_x_13:
[----:B------:R-:W-:Y:S01]  /*1af0*/  VIADD R7, R11, 0xffffffff ;  /* 0xffffffff0b077836 */ /* 0x000fe20000000000 */
[----:B------:R-:W1:Y:S04]  /*1b00*/  LDCU UR4, c[0x0][0x380] ;  /* 0x00007000ff0477ac */ /* 0x000e680008000800 */
[----:B------:R-:W-:-:S13]  /*1b10*/  ISETP.NE.AND P0, PT, R0, R7, PT ;  /* 0x000000070000720c */ /* 0x000fda0003f05270 */
[----:B------:R-:W2:Y:S02]  /*1b20*/  @!P0 LDC.64 R18, c[0x0][0x398] ;  /* 0x0000e600ff128b82 */ /* 0x000ea40000000a00 */
[----:B--2---:R-:W-:-:S04]  /*1b30*/  @!P0 IMAD.WIDE R18, R2, 0x4, R18 ;  /* 0x0000000402128825 */ /* 0x004fc800078e0212 */
[----:B---3--:R-:W-:Y:S01]  /*1b40*/  IMAD.IADD R2, R3, 0x1, R2 ;  /* 0x0000000103027824 */ /* 0x008fe200078e0202 */
[----:B------:R2:W-:Y:S04]  /*1b50*/  @!P0 STG.E desc[UR10][R18.64], R8 ;  /* 0x0000000812008986 */ /* 0x0005e8000c10190a */
[----:B-1----:R-:W-:-:S13]  /*1b60*/  ISETP.GE.AND P0, PT, R2, UR4, PT ;  /* 0x0000000402007c0c */ /* 0x002fda000bf06270 */
[----:B--2---:R-:W-:Y:S05]  /*1b70*/  @!P0 BRA `(.L_x_23) ;  /* 0xffffffe400c48947 */ /* 0x004fea000383ffff */
[----:B------:R-:W-:Y:S05]  /*1b80*/  EXIT ;  /* 0x000000000000794d */ /* 0x000fea0003800000 */
        .weak           $__internal_0_$__cuda_sm20_div_rn_f64_full
        .type           $__internal_0_$__cuda_sm20_div_rn_f64_full,@function
        .size           $__internal_0_$__cuda_sm20_div_rn_f64_full,($__internal_1_$__cuda_sm3x_div_rn_noftz_f32_slowpath - $__internal_0_$__cuda_sm20_div_rn_f64_full)
$__internal_0_$__cuda_sm20_div_rn_f64_full:
[C---:B------:R-:W-:Y:S01]  /*1b90*/  FSETP.GEU.AND P0, PT, |R23|.reuse, 1.469367938527859385e-39, PT ;  /* 0x001000001700780b */ /* 0x040fe20003f0e200 */
[--C-:B------:R-:W-:Y:S01]  /*1ba0*/  IMAD.MOV.U32 R26, RZ, RZ, R22.reuse ;  /* 0x000000ffff1a7224 */ /* 0x100fe200078e0016 */
[C---:B------:R-:W-:Y:S01]  /*1bb0*/  LOP3.LUT R8, R23.reuse, 0x800fffff, RZ, 0xc0, !PT ;  /* 0x800fffff17087812 */ /* 0x040fe200078ec0ff */
[----:B------:R-:W-:Y:S01]  /*1bc0*/  IMAD.MOV.U32 R27, RZ, RZ, R23 ;  /* 0x000000ffff1b7224 */ /* 0x000fe200078e0017 */
[----:B------:R-:W-:Y:S01]  /*1bd0*/  LOP3.LUT R29, R23, 0x7ff00000, RZ, 0xc0, !PT ;  /* 0x7ff00000171d7812 */ /* 0x000fe200078ec0ff */
[----:B------:R-:W-:Y:S01]  /*1be0*/  IMAD.MOV.U32 R20, RZ, RZ, 0x1 ;  /* 0x00000001ff147424 */ /* 0x000fe200078e00ff */
[----:B------:R-:W-:Y:S01]  /*1bf0*/  LOP3.LUT R9, R8, 0x3ff00000, RZ, 0xfc, !PT ;  /* 0x3ff0000008097812 */ /* 0x000fe200078efcff */
[----:B------:R-:W-:Y:S01]  /*1c00*/  IMAD.MOV.U32 R8, RZ, RZ, R22 ;  /* 0x000000ffff087224 */ /* 0x000fe200078e0016 */
[----:B------:R-:W-:Y:S01]  /*1c10*/  ISETP.LE.U32.AND P2, PT, R29, 0x47700000, PT ;  /* 0x477000001d00780c */ /* 0x000fe20003f43070 */
[----:B------:R-:W-:-:S04]  /*1c20*/  IMAD.MOV.U32 R7, RZ, RZ, 0x1ca00000 ;  /* 0x1ca00000ff077424 */ /* 0x000fc800078e00ff */
[----:B------:R-:W-:-:S06]  /*1c30*/  @!P0 DMUL R8, R26, 8.98846567431157953865e+307 ;  /* 0x7fe000001a088828 */ /* 0x000fcc0000000000 */
[----:B------:R-:W0:Y:S04]  /*1c40*/  MUFU.RCP64H R21, R9 ;  /* 0x0000000900157308 */ /* 0x000e280000001800 */
[----:B------:R-:W-:Y:S01]  /*1c50*/  @!P0 LOP3.LUT R29, R9, 0x7ff00000, RZ, 0xc0, !PT ;  /* 0x7ff00000091d8812 */ /* 0x000fe200078ec0ff */
[----:B0-----:R-:W-:-:S08]  /*1c60*/  DFMA R18, R20, -R8, 1 ;  /* 0x3ff000001412742b */ /* 0x001fd00000000808 */
[----:B------:R-:W-:-:S08]  /*1c70*/  DFMA R18, R18, R18, R18 ;  /* 0x000000121212722b */ /* 0x000fd00000000012 */
[----:B------:R-:W-:-:S08]  /*1c80*/  DFMA R18, R20, R18, R20 ;  /* 0x000000121412722b */ /* 0x000fd00000000014 */
[----:B------:R-:W-:-:S08]  /*1c90*/  DFMA R24, R18, -R8, 1 ;  /* 0x3ff000001218742b */ /* 0x000fd00000000808 */
[----:B------:R-:W-:Y:S01]  /*1ca0*/  DFMA R24, R18, R24, R18 ;  /* 0x000000181218722b */ /* 0x000fe20000000012 */
[----:B------:R-:W-:Y:S01]  /*1cb0*/  SEL R19, R7, 0x63400000, !P2 ;  /* 0x6340000007137807 */ /* 0x000fe20005000000 */
[----:B------:R-:W-:-:S06]  /*1cc0*/  IMAD.MOV.U32 R18, RZ, RZ, 0xd9ea2d ;  /* 0x00d9ea2dff127424 */ /* 0x000fcc00078e00ff */
[----:B------:R-:W-:-:S08]  /*1cd0*/  DMUL R22, R24, R18 ;  /* 0x0000001218167228 */ /* 0x000fd00000000000 */
[----:B------:R-:W-:-:S08]  /*1ce0*/  DFMA R20, R22, -R8, R18 ;  /* 0x800000081614722b */ /* 0x000fd00000000012 */
[----:B------:R-:W-:Y:S01]  /*1cf0*/  DFMA R20, R24, R20, R22 ;  /* 0x000000141814722b */ /* 0x000fe20000000016 */
[----:B------:R-:W-:-:S04]  /*1d00*/  IMAD.MOV.U32 R22, RZ, RZ, 0x47700000 ;  /* 0x47700000ff167424 */ /* 0x000fc800078e00ff */
[----:B------:R-:W-:-:S05]  /*1d10*/  VIADD R23, R22, 0xffffffff ;  /* 0xffffffff16177836 */ /* 0x000fca0000000000 */
[----:B------:R-:W-:Y:S01]  /*1d20*/  ISETP.GT.U32.AND P0, PT, R23, 0x7feffffe, PT ;  /* 0x7feffffe1700780c */ /* 0x000fe20003f04070 */
[----:B------:R-:W-:-:S05]  /*1d30*/  VIADD R23, R29, 0xffffffff ;  /* 0xffffffff1d177836 */ /* 0x000fca0000000000 */
[----:B------:R-:W-:-:S13]  /*1d40*/  ISETP.GT.U32.OR P0, PT, R23, 0x7feffffe, P0 ;  /* 0x7feffffe1700780c */ /* 0x000fda0000704470 */
[----:B------:R-:W-:Y:S05]  /*1d50*/  @P0 BRA `(.L_x_24) ;  /* 0x0000000000740947 */ /* 0x000fea0003800000 */
[----:B------:R-:W-:-:S04]  /*1d60*/  LOP3.LUT R22, R27, 0x7ff00000, RZ, 0xc0, !PT ;  /* 0x7ff000001b167812 */ /* 0x000fc800078ec0ff */
[----:B------:R-:W-:Y:S01]  /*1d70*/  ISETP.LE.U32.AND P0, PT, R22, 0x47700000, PT ;  /* 0x477000001600780c */ /* 0x000fe20003f03070 */
[----:B------:R-:W-:Y:S02]  /*1d80*/  IMAD.MOV R23, RZ, RZ, -R22 ;  /* 0x000000ffff177224 */ /* 0x000fe400078e0a16 */
[----:B------:R-:W-:Y:S01]  /*1d90*/  IMAD.MOV.U32 R22, RZ, RZ, 0x47700000 ;  /* 0x47700000ff167424 */ /* 0x000fe200078e00ff */
[----:B------:R-:W-:-:S04]  /*1da0*/  SEL R24, R7, 0x63400000, !P0 ;  /* 0x6340000007187807 */ /* 0x000fc80004000000 */
[----:B------:R-:W-:-:S04]  /*1db0*/  VIADDMNMX R22, R23, R22, 0xb9600000, !PT ;  /* 0xb960000017167446 */ /* 0x000fc80007800116 */
[----:B------:R-:W-:Y:S01]  /*1dc0*/  VIMNMX R7, PT, PT, R22, 0x46a00000, PT ;  /* 0x46a0000016077848 */ /* 0x000fe20003fe0100 */
[----:B------:R-:W-:-:S04]  /*1dd0*/  IMAD.MOV.U32 R22, RZ, RZ, RZ ;  /* 0x000000ffff167224 */ /* 0x000fc800078e00ff */
[----:B------:R-:W-:-:S04]  /*1de0*/  IMAD.IADD R7, R7, 0x1, -R24 ;  /* 0x0000000107077824 */ /* 0x000fc800078e0a18 */
[----:B------:R-:W-:-:S06]  /*1df0*/  VIADD R23, R7, 0x7fe00000 ;  /* 0x7fe0000007177836 */ /* 0x000fcc0000000000 */
[----:B------:R-:W-:-:S10]  /*1e00*/  DMUL R24, R20, R22 ;  /* 0x0000001614187228 */ /* 0x000fd40000000000 */
[----:B------:R-:W-:-:S13]  /*1e10*/  FSETP.GTU.AND P0, PT, |R25|, 1.469367938527859385e-39, PT ;  /* 0x001000001900780b */ /* 0x000fda0003f0c200 */
[----:B------:R-:W-:Y:S05]  /*1e20*/  @P0 BRA `(.L_x_25) ;  /* 0x0000000000840947 */ /* 0x000fea0003800000 */
[----:B------:R-:W-:Y:S01]  /*1e30*/  DFMA R8, R20, -R8, R18 ;  /* 0x800000081408722b */ /* 0x000fe20000000012 */
[----:B------:R-:W-:-:S09]  /*1e40*/  IMAD.MOV.U32 R22, RZ, RZ, RZ ;  /* 0x000000ffff167224 */ /* 0x000fd200078e00ff */
[C---:B------:R-:W-:Y:S02]  /*1e50*/  FSETP.NEU.AND P0, PT, R9.reuse, RZ, PT ;  /* 0x000000ff0900720b */ /* 0x040fe40003f0d000 */
[----:B------:R-:W-:-:S04]  /*1e60*/  LOP3.LUT R27, R9, 0x80000000, R27, 0x48, !PT ;  /* 0x80000000091b7812 */ /* 0x000fc800078e481b */
[----:B------:R-:W-:-:S07]  /*1e70*/  LOP3.LUT R23, R27, R23, RZ, 0xfc, !PT ;  /* 0x000000171b177212 */ /* 0x000fce00078efcff */
[----:B------:R-:W-:Y:S05]  /*1e80*/  @!P0 BRA `(.L_x_25) ;  /* 0x00000000006c8947 */ /* 0x000fea0003800000 */
[----:B------:R-:W-:Y:S01]  /*1e90*/  IMAD.MOV R9, RZ, RZ, -R7 ;  /* 0x000000ffff097224 */ /* 0x000fe200078e0a07 */
[----:B------:R-:W-:Y:S01]  /*1ea0*/  IADD3 R7, PT, PT, -R7, -0x43300000, RZ ;  /* 0xbcd0000007077810 */ /* 0x000fe20007ffe1ff */
[----:B------:R-:W-:-:S06]  /*1eb0*/  IMAD.MOV.U32 R8, RZ, RZ, RZ ;  /* 0x000000ffff087224 */ /* 0x000fcc00078e00ff */
[----:B------:R-:W-:Y:S02]  /*1ec0*/  DFMA R8, R24, -R8, R20 ;  /* 0x800000081808722b */ /* 0x000fe40000000014 */
[----:B------:R-:W-:-:S08]  /*1ed0*/  DMUL.RP R20, R20, R22 ;  /* 0x0000001614147228 */ /* 0x000fd00000008000 */
[----:B------:R-:W-:Y:S02]  /*1ee0*/  FSETP.NEU.AND P0, PT, |R9|, R7, PT ;  /* 0x000000070900720b */ /* 0x000fe40003f0d200 */
[----:B------:R-:W-:Y:S02]  /*1ef0*/  LOP3.LUT R27, R21, R27, RZ, 0x3c, !PT ;  /* 0x0000001b151b7212 */ /* 0x000fe400078e3cff */
[----:B------:R-:W-:Y:S02]  /*1f00*/  FSEL R24, R20, R24, !P0 ;  /* 0x0000001814187208 */ /* 0x000fe40004000000 */
[----:B------:R-:W-:Y:S01]  /*1f10*/  FSEL R25, R27, R25, !P0 ;  /* 0x000000191b197208 */ /* 0x000fe20004000000 */
[----:B------:R-:W-:Y:S06]  /*1f20*/  BRA `(.L_x_25) ;  /* 0x0000000000447947 */ /* 0x000fec0003800000 */
.L_x_24:
[----:B------:R-:W-:-:S14]  /*1f30*/  DSETP.NAN.AND P0, PT, R26, R26, PT ;  /* 0x0000001a1a00722a */ /* 0x000fdc0003f08000 */
[----:B------:R-:W-:Y:S05]  /*1f40*/  @P0 BRA `(.L_x_26) ;  /* 0x0000000000340947 */ /* 0x000fea0003800000 */
[----:B------:R-:W-:Y:S01]  /*1f50*/  ISETP.NE.AND P0, PT, R22, R29, PT ;  /* 0x0000001d1600720c */ /* 0x000fe20003f05270 */
[----:B------:R-:W-:Y:S02]  /*1f60*/  IMAD.MOV.U32 R24, RZ, RZ, 0x0 ;  /* 0x00000000ff187424 */ /* 0x000fe400078e00ff */
[----:B------:R-:W-:-:S10]  /*1f70*/  IMAD.MOV.U32 R25, RZ, RZ, -0x80000 ;  /* 0xfff80000ff197424 */ /* 0x000fd400078e00ff */
[----:B------:R-:W-:Y:S05]  /*1f80*/  @!P0 BRA `(.L_x_25) ;  /* 0x00000000002c8947 */ /* 0x000fea0003800000 */
[----:B------:R-:W-:Y:S02]  /*1f90*/  ISETP.NE.AND P0, PT, R22, 0x7ff00000, PT ;  /* 0x7ff000001600780c */ /* 0x000fe40003f05270 */
[----:B------:R-:W-:Y:S02]  /*1fa0*/  LOP3.LUT R26, R27, 0x47700000, RZ, 0x3c, !PT ;  /* 0x477000001b1a7812 */ /* 0x000fe400078e3cff */
[----:B------:R-:W-:Y:S02]  /*1fb0*/  ISETP.EQ.OR P0, PT, R29, RZ, !P0 ;  /* 0x000000ff1d00720c */ /* 0x000fe40004702670 */
[----:B------:R-:W-:-:S11]  /*1fc0*/  LOP3.LUT R25, R26, 0x80000000, RZ, 0xc0, !PT ;  /* 0x800000001a197812 */ /* 0x000fd600078ec0ff */
[----:B------:R-:W-:Y:S01]  /*1fd0*/  @P0 LOP3.LUT R7, R25, 0x7ff00000, RZ, 0xfc, !PT ;  /* 0x7ff0000019070812 */ /* 0x000fe200078efcff */
[----:B------:R-:W-:Y:S02]  /*1fe0*/  @!P0 IMAD.MOV.U32 R24, RZ, RZ, RZ ;  /* 0x000000ffff188224 */ /* 0x000fe400078e00ff */
[----:B------:R-:W-:Y:S02]  /*1ff0*/  @P0 IMAD.MOV.U32 R24, RZ, RZ, RZ ;  /* 0x000000ffff180224 */ /* 0x000fe400078e00ff */
[----:B------:R-:W-:Y:S01]  /*2000*/  @P0 IMAD.MOV.U32 R25, RZ, RZ, R7 ;  /* 0x000000ffff190224 */ /* 0x000fe200078e0007 */
[----:B------:R-:W-:Y:S06]  /*2010*/  BRA `(.L_x_25) ;  /* 0x0000000000087947 */ /* 0x000fec0003800000 */
.L_x_26:
[----:B------:R-:W-:Y:S01]  /*2020*/  LOP3.LUT R25, R27, 0x80000, RZ, 0xfc, !PT ;  /* 0x000800001b197812 */ /* 0x000fe200078efcff */
[----:B------:R-:W-:-:S07]  /*2030*/  IMAD.MOV.U32 R24, RZ, RZ, R26 ;  /* 0x000000ffff187224 */ /* 0x000fce00078e001a */
.L_x_25:
[----:B------:R-:W-:Y:S02]  /*2040*/  IMAD.MOV.U32 R29, RZ, RZ, 0x0 ;  /* 0x00000000ff1d7424 */ /* 0x000fe400078e00ff */
[----:B------:R-:W-:Y:S02]  /*2050*/  IMAD.MOV.U32 R18, RZ, RZ, R24 ;  /* 0x000000ffff127224 */ /* 0x000fe400078e0018 */
[----:B------:R-:W-:Y:S01]  /*2060*/  IMAD.MOV.U32 R19, RZ, RZ, R25 ;  /* 0x000000ffff137224 */ /* 0x000fe200078e0019 */
[----:B------:R-:W-:Y:S06]  /*2070*/  RET.REL.NODEC R28 `(_Z7pairHMMiPcP7NUM_ADDPfS2_S2_S2_) ;  /* 0xffffffdc1ce07950 */ /* 0x000fec0003c3ffff */
        .weak           $__internal_1_$__cuda_sm3x_div_rn_noftz_f32_slowpath
        .type           $__internal_1_$__cuda_sm3x_div_rn_noftz_f32_slowpath,@function
        .size           $__internal_1_$__cuda_sm3x_div_rn_noftz_f32_slowpath,(.L_x_41 - $__internal_1_$__cuda_sm3x_div_rn_noftz_f32_slowpath)
$__internal_1_$__cuda_sm3x_div_rn_noftz_f32_slowpath:
[--C-:B------:R-:W-:Y:S01]  /*2080*/  SHF.R.U32.HI R16, RZ, 0x17, R18.reuse ;  /* 0x00000017ff107819 */ /* 0x100fe20000011612 */
[----:B------:R-:W-:Y:S04]  /*2090*/  BSSY.RECONVERGENT B0, `(.L_x_27) ;  /* 0x000005c000007945 */ /* 0x000fe80003800200 */
[----:B------:R-:W-:Y:S01]  /*20a0*/  BSSY.RELIABLE B2, `(.L_x_28) ;  /* 0x000001a000027945 */ /* 0x000fe20003800100 */
[----:B------:R-:W-:Y:S01]  /*20b0*/  LOP3.LUT R22, R16, 0xff, RZ, 0xc0, !PT ;  /* 0x000000ff10167812 */ /* 0x000fe200078ec0ff */
[----:B------:R-:W-:-:S04]  /*20c0*/  IMAD.MOV.U32 R16, RZ, RZ, R18 ;  /* 0x000000ffff107224 */ /* 0x000fc800078e0012 */
[----:B------:R-:W-:-:S05]  /*20d0*/  VIADD R21, R22, 0xffffffff ;  /* 0xffffffff16157836 */ /* 0x000fca0000000000 */
[----:B------:R-:W-:-:S13]  /*20e0*/  ISETP.GT.U32.OR P0, PT, R21, 0xfd, !PT ;  /* 0x000000fd1500780c */ /* 0x000fda0007f04470 */
[----:B------:R-:W-:Y:S01]  /*20f0*/  @!P0 IMAD.MOV.U32 R19, RZ, RZ, RZ ;  /* 0x000000ffff138224 */ /* 0x000fe200078e00ff */
[----:B------:R-:W-:Y:S06]  /*2100*/  @!P0 BRA `(.L_x_29) ;  /* 0x00000000004c8947 */ /* 0x000fec0003800000 */
[----:B------:R-:W-:-:S13]  /*2110*/  FSETP.GTU.FTZ.AND P0, PT, |R18|, +INF , PT ;  /* 0x7f8000001200780b */ /* 0x000fda0003f1c200 */
[----:B------:R-:W-:Y:S05]  /*2120*/  @P0 BREAK.RELIABLE B2 ;  /* 0x0000000000020942 */ /* 0x000fea0003800100 */
[----:B------:R-:W-:Y:S05]  /*2130*/  @P0 BRA `(.L_x_30) ;  /* 0x0000000400400947 */ /* 0x000fea0003800000 */
[----:B------:R-:W-:-:S05]  /*2140*/  IMAD.MOV.U32 R19, RZ, RZ, 0x40400000 ;  /* 0x40400000ff137424 */ /* 0x000fca00078e00ff */
[----:B------:R-:W-:-:S13]  /*2150*/  LOP3.LUT P0, RZ, R19, 0x7fffffff, R16, 0xc8, !PT ;  /* 0x7fffffff13ff7812 */ /* 0x000fda000780c810 */
[----:B------:R-:W-:Y:S05]  /*2160*/  @!P0 BREAK.RELIABLE B2 ;  /* 0x0000000000028942 */ /* 0x000fea0003800100 */
[----:B------:R-:W-:Y:S05]  /*2170*/  @!P0 BRA `(.L_x_31) ;  /* 0x0000000400288947 */ /* 0x000fea0003800000 */
[----:B------:R-:W-:-:S13]  /*2180*/  LOP3.LUT P0, RZ, R16, 0x7fffffff, RZ, 0xc0, !PT ;  /* 0x7fffffff10ff7812 */ /* 0x000fda000780c0ff */
[----:B------:R-:W-:Y:S05]  /*2190*/  @!P0 BREAK.RELIABLE B2 ;  /* 0x0000000000028942 */ /* 0x000fea0003800100 */
[----:B------:R-:W-:Y:S05]  /*21a0*/  @!P0 BRA `(.L_x_32) ;  /* 0x0000000400148947 */ /* 0x000fea0003800000 */
[----:B------:R-:W-:Y:S02]  /*21b0*/  FSETP.NEU.FTZ.AND P1, PT, |R18|, +INF , PT ;  /* 0x7f8000001200780b */ /* 0x000fe40003f3d200 */
[----:B------:R-:W-:-:S04]  /*21c0*/  LOP3.LUT P0, RZ, R19, 0x7fffffff, RZ, 0xc0, !PT ;  /* 0x7fffffff13ff7812 */ /* 0x000fc8000780c0ff */
[----:B------:R-:W-:-:S13]  /*21d0*/  PLOP3.LUT P0, PT, P1, P0, PT, 0x2f, 0xf2 ;  /* 0x0000000000f2781c */ /* 0x000fda0000f00577 */
[----:B------:R-:W-:Y:S05]  /*21e0*/  @P0 BREAK.RELIABLE B2 ;  /* 0x0000000000020942 */ /* 0x000fea0003800100 */
[----:B------:R-:W-:Y:S05]  /*21f0*/  @P0 BRA `(.L_x_33) ;  /* 0x0000000000f40947 */ /* 0x000fea0003800000 */
[----:B------:R-:W-:-:S13]  /*2200*/  ISETP.GE.AND P0, PT, R21, RZ, PT ;  /* 0x000000ff1500720c */ /* 0x000fda0003f06270 */
[----:B------:R-:W-:Y:S02]  /*2210*/  @P0 IMAD.MOV.U32 R19, RZ, RZ, RZ ;  /* 0x000000ffff130224 */ /* 0x000fe400078e00ff */
[----:B------:R-:W-:Y:S01]  /*2220*/  @!P0 FFMA R16, R18, 1.84467440737095516160e+19, RZ ;  /* 0x5f80000012108823 */ /* 0x000fe200000000ff */
[----:B------:R-:W-:-:S07]  /*2230*/  @!P0 IMAD.MOV.U32 R19, RZ, RZ, -0x40 ;  /* 0xffffffc0ff138424 */ /* 0x000fce00078e00ff */
.L_x_29:
[----:B------:R-:W-:Y:S05]  /*2240*/  BSYNC.RELIABLE B2 ;  /* 0x0000000000027941 */ /* 0x000fea0003800100 */
.L_x_28:
[----:B------:R-:W-:Y:S01]  /*2250*/  UMOV UR4, 0x40400000 ;  /* 0x4040000000047882 */ /* 0x000fe20000000000 */
[----:B------:R-:W-:Y:S01]  /*2260*/  VIADD R18, R22, 0xffffff81 ;  /* 0xffffff8116127836 */ /* 0x000fe20000000000 */
[----:B------:R-:W-:Y:S01]  /*2270*/  UIADD3 UR4, UPT, UPT, UR4, -0x800000, URZ ;  /* 0xff80000004047890 */ /* 0x000fe2000fffe0ff */
[----:B------:R-:W-:Y:S02]  /*2280*/  BSSY.RECONVERGENT B2, `(.L_x_34) ;  /* 0x0000033000027945 */ /* 0x000fe40003800200 */
[----:B------:R-:W-:Y:S01]  /*2290*/  IMAD R16, R18, -0x800000, R16 ;  /* 0xff80000012107824 */ /* 0x000fe200078e0210 */
[----:B------:R-:W-:Y:S02]  /*22a0*/  IADD3 R19, PT, PT, R19, -0x1, R18 ;  /* 0xffffffff13137810 */ /* 0x000fe40007ffe012 */
[----:B------:R-:W-:-:S03]  /*22b0*/  FADD.FTZ R23, -RZ, -UR4 ;  /* 0x80000004ff177e21 */ /* 0x000fc60008010100 */
[----:B------:R-:W0:Y:S02]  /*22c0*/  MUFU.RCP R21, UR4 ;  /* 0x0000000400157d08 */ /* 0x000e240008001000 */
[----:B0-----:R-:W-:-:S04]  /*22d0*/  FFMA R22, R21, R23, 1 ;  /* 0x3f80000015167423 */ /* 0x001fc80000000017 */
[----:B------:R-:W-:-:S04]  /*22e0*/  FFMA R21, R21, R22, R21 ;  /* 0x0000001615157223 */ /* 0x000fc80000000015 */
[----:B------:R-:W-:-:S04]  /*22f0*/  FFMA R22, R16, R21, RZ ;  /* 0x0000001510167223 */ /* 0x000fc800000000ff */
[----:B------:R-:W-:-:S04]  /*2300*/  FFMA R24, R23, R22, R16 ;  /* 0x0000001617187223 */ /* 0x000fc80000000010 */
[----:B------:R-:W-:-:S04]  /*2310*/  FFMA R24, R21, R24, R22 ;  /* 0x0000001815187223 */ /* 0x000fc80000000016 */
[----:B------:R-:W-:-:S04]  /*2320*/  FFMA R23, R23, R24, R16 ;  /* 0x0000001817177223 */ /* 0x000fc80000000010 */
[----:B------:R-:W-:-:S05]  /*2330*/  FFMA R16, R21, R23, R24 ;  /* 0x0000001715107223 */ /* 0x000fca0000000018 */
[----:B------:R-:W-:-:S04]  /*2340*/  SHF.R.U32.HI R22, RZ, 0x17, R16 ;  /* 0x00000017ff167819 */ /* 0x000fc80000011610 */
[----:B------:R-:W-:-:S05]  /*2350*/  LOP3.LUT R22, R22, 0xff, RZ, 0xc0, !PT ;  /* 0x000000ff16167812 */ /* 0x000fca00078ec0ff */
[----:B------:R-:W-:-:S04]  /*2360*/  IMAD.IADD R25, R22, 0x1, R19 ;  /* 0x0000000116197824 */ /* 0x000fc800078e0213 */
[----:B------:R-:W-:-:S05]  /*2370*/  VIADD R18, R25, 0xffffffff ;  /* 0xffffffff19127836 */ /* 0x000fca0000000000 */
[----:B------:R-:W-:-:S13]  /*2380*/  ISETP.GE.U32.AND P0, PT, R18, 0xfe, PT ;  /* 0x000000fe1200780c */ /* 0x000fda0003f06070 */
[----:B------:R-:W-:Y:S05]  /*2390*/  @!P0 BRA `(.L_x_35) ;  /* 0x0000000000808947 */ /* 0x000fea0003800000 */
[----:B------:R-:W-:-:S13]  /*23a0*/  ISETP.GT.AND P0, PT, R25, 0xfe, PT ;  /* 0x000000fe1900780c */ /* 0x000fda0003f04270 */
[----:B------:R-:W-:Y:S05]  /*23b0*/  @P0 BRA `(.L_x_36) ;  /* 0x00000000006c0947 */ /* 0x000fea0003800000 */
[----:B------:R-:W-:-:S13]  /*23c0*/  ISETP.GE.AND P0, PT, R25, 0x1, PT ;  /* 0x000000011900780c */ /* 0x000fda0003f06270 */
[----:B------:R-:W-:Y:S05]  /*23d0*/  @P0 BRA `(.L_x_37) ;  /* 0x0000000000740947 */ /* 0x000fea0003800000 */
[----:B------:R-:W-:Y:S02]  /*23e0*/  ISETP.GE.AND P0, PT, R25, -0x18, PT ;  /* 0xffffffe81900780c */ /* 0x000fe40003f06270 */
[----:B------:R-:W-:-:S11]  /*23f0*/  LOP3.LUT R16, R16, 0x80000000, RZ, 0xc0, !PT ;  /* 0x8000000010107812 */ /* 0x000fd600078ec0ff */
[----:B------:R-:W-:Y:S05]  /*2400*/  @!P0 BRA `(.L_x_37) ;  /* 0x0000000000688947 */ /* 0x000fea0003800000 */
[-CC-:B------:R-:W-:Y:S01]  /*2410*/  FFMA.RZ R18, R21, R23.reuse, R24.reuse ;  /* 0x0000001715127223 */ /* 0x180fe2000000c018 */
[C---:B------:R-:W-:Y:S01]  /*2420*/  VIADD R22, R25.reuse, 0x20 ;  /* 0x0000002019167836 */ /* 0x040fe20000000000 */
[C---:B------:R-:W-:Y:S02]  /*2430*/  ISETP.NE.AND P2, PT, R25.reuse, RZ, PT ;  /* 0x000000ff1900720c */ /* 0x040fe40003f45270 */
[----:B------:R-:W-:Y:S02]  /*2440*/  ISETP.NE.AND P1, PT, R25, RZ, PT ;  /* 0x000000ff1900720c */ /* 0x000fe40003f25270 */
[----:B------:R-:W-:Y:S01]  /*2450*/  LOP3.LUT R19, R18, 0x7fffff, RZ, 0xc0, !PT ;  /* 0x007fffff12137812 */ /* 0x000fe200078ec0ff */
[CCC-:B------:R-:W-:Y:S01]  /*2460*/  FFMA.RP R18, R21.reuse, R23.reuse, R24.reuse ;  /* 0x0000001715127223 */ /* 0x1c0fe20000008018 */
[----:B------:R-:W-:Y:S01]  /*2470*/  FFMA.RM R21, R21, R23, R24 ;  /* 0x0000001715157223 */ /* 0x000fe20000004018 */
[----:B------:R-:W-:Y:S01]  /*2480*/  IMAD.MOV R23, RZ, RZ, -R25 ;  /* 0x000000ffff177224 */ /* 0x000fe200078e0a19 */
[----:B------:R-:W-:-:S03]  /*2490*/  LOP3.LUT R19, R19, 0x800000, RZ, 0xfc, !PT ;  /* 0x0080000013137812 */ /* 0x000fc600078efcff */
[----:B------:R-:W-:Y:S02]  /*24a0*/  FSETP.NEU.FTZ.AND P0, PT, R18, R21, PT ;  /* 0x000000151200720b */ /* 0x000fe40003f1d000 */
[----:B------:R-:W-:Y:S02]  /*24b0*/  SHF.L.U32 R22, R19, R22, RZ ;  /* 0x0000001613167219 */ /* 0x000fe400000006ff */
[----:B------:R-:W-:Y:S02]  /*24c0*/  SEL R18, R23, RZ, P2 ;  /* 0x000000ff17127207 */ /* 0x000fe40001000000 */
[----:B------:R-:W-:Y:S02]  /*24d0*/  ISETP.NE.AND P1, PT, R22, RZ, P1 ;  /* 0x000000ff1600720c */ /* 0x000fe40000f25270 */
[----:B------:R-:W-:Y:S02]  /*24e0*/  SHF.R.U32.HI R18, RZ, R18, R19 ;  /* 0x00000012ff127219 */ /* 0x000fe40000011613 */
[----:B------:R-:W-:-:S02]  /*24f0*/  PLOP3.LUT P0, PT, P0, P1, PT, 0xf8, 0x8f ;  /* 0x00000000008f781c */ /* 0x000fc40000703f70 */
[----:B------:R-:W-:Y:S02]  /*2500*/  SHF.R.U32.HI R22, RZ, 0x1, R18 ;  /* 0x00000001ff167819 */ /* 0x000fe40000011612 */
[----:B------:R-:W-:-:S04]  /*2510*/  SEL R19, RZ, 0x1, !P0 ;  /* 0x00000001ff137807 */ /* 0x000fc80004000000 */
[----:B------:R-:W-:-:S04]  /*2520*/  LOP3.LUT R19, R19, 0x1, R22, 0xf8, !PT ;  /* 0x0000000113137812 */ /* 0x000fc800078ef816 */
[----:B------:R-:W-:-:S05]  /*2530*/  LOP3.LUT R19, R19, R18, RZ, 0xc0, !PT ;  /* 0x0000001213137212 */ /* 0x000fca00078ec0ff */
[----:B------:R-:W-:-:S05]  /*2540*/  IMAD.IADD R19, R22, 0x1, R19 ;  /* 0x0000000116137824 */ /* 0x000fca00078e0213 */
[----:B------:R-:W-:Y:S01]  /*2550*/  LOP3.LUT R16, R19, R16, RZ, 0xfc, !PT ;  /* 0x0000001013107212 */ /* 0x000fe200078efcff */
[----:B------:R-:W-:Y:S06]  /*2560*/  BRA `(.L_x_37) ;  /* 0x0000000000107947 */ /* 0x000fec0003800000 */
.L_x_36:
[----:B------:R-:W-:-:S04]  /*2570*/  LOP3.LUT R16, R16, 0x80000000, RZ, 0xc0, !PT ;  /* 0x8000000010107812 */ /* 0x000fc800078ec0ff */
[----:B------:R-:W-:Y:S01]  /*2580*/  LOP3.LUT R16, R16, 0x7f800000, RZ, 0xfc, !PT ;  /* 0x7f80000010107812 */ /* 0x000fe200078efcff */
[----:B------:R-:W-:Y:S06]  /*2590*/  BRA `(.L_x_37) ;  /* 0x0000000000047947 */ /* 0x000fec0003800000 */
.L_x_35:
[----:B------:R-:W-:-:S07]  /*25a0*/  IMAD R16, R19, 0x800000, R16 ;  /* 0x0080000013107824 */ /* 0x000fce00078e0210 */
.L_x_37:
[----:B------:R-:W-:Y:S05]  /*25b0*/  BSYNC.RECONVERGENT B2 ;  /* 0x0000000000027941 */ /* 0x000fea0003800200 */
.L_x_34:
[----:B------:R-:W-:Y:S05]  /*25c0*/  BRA `(.L_x_38) ;  /* 0x0000000000207947 */ /* 0x000fea0003800000 */
.L_x_33:
[----:B------:R-:W-:-:S04]  /*25d0*/  LOP3.LUT R16, R19, 0x80000000, R16, 0x48, !PT ;  /* 0x8000000013107812 */ /* 0x000fc800078e4810 */
[----:B------:R-:W-:Y:S01]  /*25e0*/  LOP3.LUT R16, R16, 0x7f800000, RZ, 0xfc, !PT ;  /* 0x7f80000010107812 */ /* 0x000fe200078efcff */
[----:B------:R-:W-:Y:S06]  /*25f0*/  BRA `(.L_x_38) ;  /* 0x0000000000147947 */ /* 0x000fec0003800000 */
.L_x_32:
[----:B------:R-:W-:Y:S01]  /*2600*/  LOP3.LUT R16, R19, 0x80000000, R16, 0x48, !PT ;  /* 0x8000000013107812 */ /* 0x000fe200078e4810 */
[----:B------:R-:W-:Y:S06]  /*2610*/  BRA `(.L_x_38) ;  /* 0x00000000000c7947 */ /* 0x000fec0003800000 */
.L_x_31:
[----:B------:R-:W0:Y:S01]  /*2620*/  MUFU.RSQ R16, -QNAN ;  /* 0xffc0000000107908 */ /* 0x000e220000001400 */
[----:B------:R-:W-:Y:S05]  /*2630*/  BRA `(.L_x_38) ;  /* 0x0000000000047947 */ /* 0x000fea0003800000 */
.L_x_30:
[----:B------:R-:W-:-:S07]  /*2640*/  FADD.FTZ R16, R18, 3 ;  /* 0x4040000012107421 */ /* 0x000fce0000010000 */
.L_x_38:
[----:B------:R-:W-:Y:S05]  /*2650*/  BSYNC.RECONVERGENT B0 ;  /* 0x0000000000007941 */ /* 0x000fea0003800200 */
.L_x_27:
[----:B------:R-:W-:Y:S02]  /*2660*/  IMAD.MOV.U32 R18, RZ, RZ, R20 ;  /* 0x000000ffff127224 */ /* 0x000fe400078e0014 */
[----:B------:R-:W-:-:S04]  /*2670*/  IMAD.MOV.U32 R19, RZ, RZ, 0x0 ;  /* 0x00000000ff137424 */ /* 0x000fc800078e00ff */
[----:B0-----:R-:W-:Y:S05]  /*2680*/  RET.REL.NODEC R18 `(_Z7pairHMMiPcP7NUM_ADDPfS2_S2_S2_) ;  /* 0xffffffd8125c7950 */ /* 0x001fea0003c3ffff */
.L_x_39:
[----:B------:R-:W-:-:S00]  /*2690*/  BRA `(.L_x_39) ;  /* 0xfffffffc00fc7947 */ /* 0x000fc0000383ffff */
[----:B------:R-:W-:-:S00]  /*26a0*/  NOP ;  /* 0x0000000000007918 */ /* 0x000fc00000000000 */
        /* <DEDUP_REMOVED lines=13> */
.L_x_41:


//--------------------- .nv.shared._Z7pairHMMiPcP7NUM_ADDPfS2_S2_S2_ --------------------------
	.section	.nv.shared._Z7pairHMMiPcP7NUM_ADDPfS2_S2_S2_,"aw",@nobits
	.sectionflags	@""
	.align	8
.nv.shared._Z7pairHMMiPcP7NUM_ADDPfS2_S2_S2_:
	.zero		3148


//--------------------- .nv.shared.reserved.0     --------------------------
	.section	.nv.shared.reserved.0,"aw",@nobits
	.weak		__nv_reservedSMEM_offset_0_alias
	.size		__nv_reservedSMEM_offset_0_alias, 0, 64
	.other		__nv_reservedSMEM_offset_0_alias,@"STO_CUDA_RESERVED_SHARED STV_DEFAULT"
__nv_reservedSMEM_offset_0_alias:
	.zero		0
	.zero		64


//--------------------- .nv.constant0._Z7pairHMMiPcP7NUM_ADDPfS2_S2_S2_ --------------------------
	.section	.nv.constant0._Z7pairHMMiPcP7NUM_ADDPfS2_S2_S2_,"a",@progbits
	.sectionflags	@""
	.align	4
.nv.constant0._Z7pairHMMiPcP7NUM_ADDPfS2_S2_S2_:
	.zero		952


//--------------------- SYMBOLS --------------------------

	.type		.nv.reservedSmem.offset0,@object
	.size		.nv.reservedSmem.offset0,0x4
	.type		.nv.reservedSmem.cap,@object
	.size		.nv.reservedSmem.cap,0x4
